	.target	sm_100a

	.elftype	@"ET_EXEC"


//--------------------- .note.nv.tkinfo           --------------------------
	.section	.note.nv.tkinfo,"",@"SHT_NOTE"
	.sectionflags	@"SHF_NOTE_NV_TKINFO"
	.tkinfo
        /*0018*/ 	.word	0x00000002
        /*0030*/ 	.string	""
        /*0030*/ 	.string	"ptxas"
        /*0030*/ 	.string	"Cuda compilation tools, release 13.0, V13.0.88"
        /*0030*/ 	.string	"Build cuda_13.0.r13.0/compiler.36424714_0"
        /*0030*/ 	.string	"-arch sm_100a -m 64 "



//--------------------- .note.nv.cuinfo           --------------------------
	.section	.note.nv.cuinfo,"",@"SHT_NOTE"
	.sectionflags	@"SHF_NOTE_NV_CUINFO"
        /*0018*/ 	.short	0x0002
        /*001a*/ 	.short	0x0064
        /*001c*/ 	.short	0x0082
	.zero		2


//--------------------- .nv.info                  --------------------------
	.section	.nv.info,"",@"SHT_CUDA_INFO"
	.align	4


	//----- nvinfo : EIATTR_REGCOUNT
	.align		4
        /*0000*/ 	.byte	0x04, 0x2f
        /*0002*/ 	.short	(.L_19 - .L_18)
	.align		4
.L_18:
        /*0004*/ 	.word	index@(_ZN7cutlass13device_kernelINS_4gemm6kernel13GemmUniversalIN4cute5tupleIJiiiiEEENS1_10collective13CollectiveMmaINS1_35MainloopSm100TmaUmmaWarpSpecializedILi6ELi2ELi2ENS5_IJNS4_1CILi1EEESB_SB_EEEEENS5_IJNSA_ILi128EEENSA_ILi256EEENSA_ILi32EEEEEENS_10bfloat16_tENS5_IJlSB_lEEESI_SJ_NS4_8TiledMMAINS4_8MMA_AtomIJNS4_20SM100_MMA_F16BF16_SSISI_SI_fLi128ELi256ELNS4_4UMMA5MajorE0ELSO_0ELNSN_7ScaleInE0ELSP_0EEEEEENS4_6LayoutISC_NS5_IJNSA_ILi0EEEST_ST_EEEEENS5_IJNS4_10UnderscoreESW_SW_EEEEENS4_13SM90_TMA_LOADENS4_14ComposedLayoutINS4_7SwizzleILi2ELi4ELi3EEENS4_18smem_ptr_flag_bitsILi16EEENSS_INS5_IJNSA_ILi8EEESG_EEENS5_IJSG_SB_EEEEEEEvNS4_8identityESZ_S19_vS1A_EENS_8epilogue10collective18CollectiveEpilogueINS1C_23Sm100TmaWarpSpecializedILi4ELi2ELi64ELb1ELb0EEEJSH_NS5_IJNSS_ISE_SB_EENSS_INSA_ILi64EEESB_EEEEESI_SJ_SI_SJ_NS1C_6fusion15FusionCallbacksIS1G_NS1L_17LinearCombinationISI_fSI_fLNS_15FloatRoundStyleE2EEESH_S1K_JEEENS4_5SM1004TMEM4LOAD26SM100_TMEM_LOAD_32dp32b64xESZ_NS10_INS11_ILi3ELi4ELi3EEES14_NSS_INS5_IJS15_S1I_EEENS5_IJS1I_SB_EEEEEEENS4_39AutoVectorizingCopyWithAssumedAlignmentILi128EEENS4_14SM90_TMA_STOREES1Z_S21_S21_EEEvvEEEEvNT_6ParamsE)
        /*0008*/ 	.word	0x000000b9


	//----- nvinfo : EIATTR_FRAME_SIZE
	.align		4
.L_19:
        /*000c*/ 	.byte	0x04, 0x11
        /*000e*/ 	.short	(.L_21 - .L_20)
	.align		4
.L_20:
        /*0010*/ 	.word	index@($__internal_2_$__cuda_sm10x_tcgen05_guardrail_trap_unallocated_columns_being_dealloced)
        /*0014*/ 	.word	0x00000000


	//----- nvinfo : EIATTR_FRAME_SIZE
	.align		4
.L_21:
        /*0018*/ 	.byte	0x04, 0x11
        /*001a*/ 	.short	(.L_23 - .L_22)
	.align		4
.L_22:
        /*001c*/ 	.word	index@($__internal_1_$__cuda_sm10x_tcgen05_guardrail_trap_phase_invalid_during_alloc)
        /*0020*/ 	.word	0x00000000


	//----- nvinfo : EIATTR_FRAME_SIZE
	.align		4
.L_23:
        /*0024*/ 	.byte	0x04, 0x11
        /*0026*/ 	.short	(.L_25 - .L_24)
	.align		4
.L_24:
        /*0028*/ 	.word	index@($__internal_0_$__cuda_sm10x_tcgen05_guardrail_trap_col_being_dealloced_not_returned_by_alloc)
        /*002c*/ 	.word	0x00000000


	//----- nvinfo : EIATTR_FRAME_SIZE
	.align		4
.L_25:
        /*0030*/ 	.byte	0x04, 0x11
        /*0032*/ 	.short	(.L_27 - .L_26)
	.align		4
.L_26:
        /*0034*/ 	.word	index@(_ZN7cutlass13device_kernelINS_4gemm6kernel13GemmUniversalIN4cute5tupleIJiiiiEEENS1_10collective13CollectiveMmaINS1_35MainloopSm100TmaUmmaWarpSpecializedILi6ELi2ELi2ENS5_IJNS4_1CILi1EEESB_SB_EEEEENS5_IJNSA_ILi128EEENSA_ILi256EEENSA_ILi32EEEEEENS_10bfloat16_tENS5_IJlSB_lEEESI_SJ_NS4_8TiledMMAINS4_8MMA_AtomIJNS4_20SM100_MMA_F16BF16_SSISI_SI_fLi128ELi256ELNS4_4UMMA5MajorE0ELSO_0ELNSN_7ScaleInE0ELSP_0EEEEEENS4_6LayoutISC_NS5_IJNSA_ILi0EEEST_ST_EEEEENS5_IJNS4_10UnderscoreESW_SW_EEEEENS4_13SM90_TMA_LOADENS4_14ComposedLayoutINS4_7SwizzleILi2ELi4ELi3EEENS4_18smem_ptr_flag_bitsILi16EEENSS_INS5_IJNSA_ILi8EEESG_EEENS5_IJSG_SB_EEEEEEEvNS4_8identityESZ_S19_vS1A_EENS_8epilogue10collective18CollectiveEpilogueINS1C_23Sm100TmaWarpSpecializedILi4ELi2ELi64ELb1ELb0EEEJSH_NS5_IJNSS_ISE_SB_EENSS_INSA_ILi64EEESB_EEEEESI_SJ_SI_SJ_NS1C_6fusion15FusionCallbacksIS1G_NS1L_17LinearCombinationISI_fSI_fLNS_15FloatRoundStyleE2EEESH_S1K_JEEENS4_5SM1004TMEM4LOAD26SM100_TMEM_LOAD_32dp32b64xESZ_NS10_INS11_ILi3ELi4ELi3EEES14_NSS_INS5_IJS15_S1I_EEENS5_IJS1I_SB_EEEEEEENS4_39AutoVectorizingCopyWithAssumedAlignmentILi128EEENS4_14SM90_TMA_STOREES1Z_S21_S21_EEEvvEEEEvNT_6ParamsE)
        /*0038*/ 	.word	0x00000000


	//----- nvinfo : EIATTR_MIN_STACK_SIZE
	.align		4
.L_27:
        /*003c*/ 	.byte	0x04, 0x12
        /*003e*/ 	.short	(.L_29 - .L_28)
	.align		4
.L_28:
        /*0040*/ 	.word	index@(_ZN7cutlass13device_kernelINS_4gemm6kernel13GemmUniversalIN4cute5tupleIJiiiiEEENS1_10collective13CollectiveMmaINS1_35MainloopSm100TmaUmmaWarpSpecializedILi6ELi2ELi2ENS5_IJNS4_1CILi1EEESB_SB_EEEEENS5_IJNSA_ILi128EEENSA_ILi256EEENSA_ILi32EEEEEENS_10bfloat16_tENS5_IJlSB_lEEESI_SJ_NS4_8TiledMMAINS4_8MMA_AtomIJNS4_20SM100_MMA_F16BF16_SSISI_SI_fLi128ELi256ELNS4_4UMMA5MajorE0ELSO_0ELNSN_7ScaleInE0ELSP_0EEEEEENS4_6LayoutISC_NS5_IJNSA_ILi0EEEST_ST_EEEEENS5_IJNS4_10UnderscoreESW_SW_EEEEENS4_13SM90_TMA_LOADENS4_14ComposedLayoutINS4_7SwizzleILi2ELi4ELi3EEENS4_18smem_ptr_flag_bitsILi16EEENSS_INS5_IJNSA_ILi8EEESG_EEENS5_IJSG_SB_EEEEEEEvNS4_8identityESZ_S19_vS1A_EENS_8epilogue10collective18CollectiveEpilogueINS1C_23Sm100TmaWarpSpecializedILi4ELi2ELi64ELb1ELb0EEEJSH_NS5_IJNSS_ISE_SB_EENSS_INSA_ILi64EEESB_EEEEESI_SJ_SI_SJ_NS1C_6fusion15FusionCallbacksIS1G_NS1L_17LinearCombinationISI_fSI_fLNS_15FloatRoundStyleE2EEESH_S1K_JEEENS4_5SM1004TMEM4LOAD26SM100_TMEM_LOAD_32dp32b64xESZ_NS10_INS11_ILi3ELi4ELi3EEES14_NSS_INS5_IJS15_S1I_EEENS5_IJS1I_SB_EEEEEEENS4_39AutoVectorizingCopyWithAssumedAlignmentILi128EEENS4_14SM90_TMA_STOREES1Z_S21_S21_EEEvvEEEEvNT_6ParamsE)
        /*0044*/ 	.word	0x00000000
.L_29:


//--------------------- .nv.compat                --------------------------
	.section	.nv.compat,"",@"SHT_CUDA_COMPAT_INFO"
	.align	4
        /*0000*/ 	.byte	0x02, 0x09, 0x01, 0x00, 0x02, 0x02, 0x02, 0x00, 0x02, 0x05, 0x05, 0x00, 0x03, 0x07, 0x01, 0x01
        /*0010*/ 	.byte	0x02, 0x03, 0x01, 0x00, 0x02, 0x06, 0x01, 0x00, 0x04, 0x0b, 0x08, 0x00, 0x09, 0x00, 0x00, 0x00
        /*0020*/ 	.byte	0x00, 0x00, 0x00, 0x00


//--------------------- .nv.info._ZN7cutlass13device_kernelINS_4gemm6kernel13GemmUniversalIN4cute5tupleIJiiiiEEENS1_10collective13CollectiveMmaINS1_35MainloopSm100TmaUmmaWarpSpecializedILi6ELi2ELi2ENS5_IJNS4_1CILi1EEESB_SB_EEEEENS5_IJNSA_ILi128EEENSA_ILi256EEENSA_ILi32EEEEEENS_10bfloat16_tENS5_IJlSB_lEEESI_SJ_NS4_8TiledMMAINS4_8MMA_AtomIJNS4_20SM100_MMA_F16BF16_SSISI_SI_fLi128ELi256ELNS4_4UMMA5MajorE0ELSO_0ELNSN_7ScaleInE0ELSP_0EEEEEENS4_6LayoutISC_NS5_IJNSA_ILi0EEEST_ST_EEEEENS5_IJNS4_10UnderscoreESW_SW_EEEEENS4_13SM90_TMA_LOADENS4_14ComposedLayoutINS4_7SwizzleILi2ELi4ELi3EEENS4_18smem_ptr_flag_bitsILi16EEENSS_INS5_IJNSA_ILi8EEESG_EEENS5_IJSG_SB_EEEEEEEvNS4_8identityESZ_S19_vS1A_EENS_8epilogue10collective18CollectiveEpilogueINS1C_23Sm100TmaWarpSpecializedILi4ELi2ELi64ELb1ELb0EEEJSH_NS5_IJNSS_ISE_SB_EENSS_INSA_ILi64EEESB_EEEEESI_SJ_SI_SJ_NS1C_6fusion15FusionCallbacksIS1G_NS1L_17LinearCombinationISI_fSI_fLNS_15FloatRoundStyleE2EEESH_S1K_JEEENS4_5SM1004TMEM4LOAD26SM100_TMEM_LOAD_32dp32b64xESZ_NS10_INS11_ILi3ELi4ELi3EEES14_NSS_INS5_IJS15_S1I_EEENS5_IJS1I_SB_EEEEEEENS4_39AutoVectorizingCopyWithAssumedAlignmentILi128EEENS4_14SM90_TMA_STOREES1Z_S21_S21_EEEvvEEEEvNT_6ParamsE --------------------------
	.section	.nv.info._ZN7cutlass13device_kernelINS_4gemm6kernel13GemmUniversalIN4cute5tupleIJiiiiEEENS1_10collective13CollectiveMmaINS1_35MainloopSm100TmaUmmaWarpSpecializedILi6ELi2ELi2ENS5_IJNS4_1CILi1EEESB_SB_EEEEENS5_IJNSA_ILi128EEENSA_ILi256EEENSA_ILi32EEEEEENS_10bfloat16_tENS5_IJlSB_lEEESI_SJ_NS4_8TiledMMAINS4_8MMA_AtomIJNS4_20SM100_MMA_F16BF16_SSISI_SI_fLi128ELi256ELNS4_4UMMA5MajorE0ELSO_0ELNSN_7ScaleInE0ELSP_0EEEEEENS4_6LayoutISC_NS5_IJNSA_ILi0EEEST_ST_EEEEENS5_IJNS4_10UnderscoreESW_SW_EEEEENS4_13SM90_TMA_LOADENS4_14ComposedLayoutINS4_7SwizzleILi2ELi4ELi3EEENS4_18smem_ptr_flag_bitsILi16EEENSS_INS5_IJNSA_ILi8EEESG_EEENS5_IJSG_SB_EEEEEEEvNS4_8identityESZ_S19_vS1A_EENS_8epilogue10collective18CollectiveEpilogueINS1C_23Sm100TmaWarpSpecializedILi4ELi2ELi64ELb1ELb0EEEJSH_NS5_IJNSS_ISE_SB_EENSS_INSA_ILi64EEESB_EEEEESI_SJ_SI_SJ_NS1C_6fusion15FusionCallbacksIS1G_NS1L_17LinearCombinationISI_fSI_fLNS_15FloatRoundStyleE2EEESH_S1K_JEEENS4_5SM1004TMEM4LOAD26SM100_TMEM_LOAD_32dp32b64xESZ_NS10_INS11_ILi3ELi4ELi3EEES14_NSS_INS5_IJS15_S1I_EEENS5_IJS1I_SB_EEEEEEENS4_39AutoVectorizingCopyWithAssumedAlignmentILi128EEENS4_14SM90_TMA_STOREES1Z_S21_S21_EEEvvEEEEvNT_6ParamsE,"",@"SHT_CUDA_INFO"
	.sectionflags	@""
	.align	4


	//----- nvinfo : EIATTR_CUDA_API_VERSION
	.align		4
        /*0000*/ 	.byte	0x04, 0x37
        /*0002*/ 	.short	(.L_31 - .L_30)
.L_30:
        /*0004*/ 	.word	0x00000082


	//----- nvinfo : EIATTR_KPARAM_INFO
	.align		4
.L_31:
        /*0008*/ 	.byte	0x04, 0x17
        /*000a*/ 	.short	(.L_33 - .L_32)
.L_32:
        /*000c*/ 	.word	0x00000000
        /*0010*/ 	.short	0x0000
        /*0012*/ 	.short	0x0000
        /*0014*/ 	.byte	0x00, 0xf0, 0x01, 0x20


	//----- nvinfo : EIATTR_AT_ENTRY_FRAGMENTS
	.align		4
.L_33:
        /*0018*/ 	.byte	0x04, 0x4f
        /*001a*/ 	.short	(.L_35 - .L_34)


	//   ....[0]....
.L_34:
        /*001c*/ 	.word	0x00000006


	//----- nvinfo : EIATTR_RESERVED_SMEM_USED
	.align		4
.L_35:
        /*0020*/ 	.byte	0x01, 0x41
	.zero		2


	//----- nvinfo : EIATTR_SPARSE_MMA_MASK
	.align		4
        /*0024*/ 	.byte	0x03, 0x50
        /*0026*/ 	.short	0x0000


	//----- nvinfo : EIATTR_TCGEN05_1CTA_USED
	.align		4
        /*0028*/ 	.byte	0x01, 0x51
	.zero		2


	//----- nvinfo : EIATTR_MAXREG_COUNT
	.align		4
        /*002c*/ 	.byte	0x03, 0x1b
        /*002e*/ 	.short	0x00ff


	//----- nvinfo : EIATTR_NUM_BARRIERS
	.align		4
        /*0030*/ 	.byte	0x02, 0x4c
        /*0032*/ 	.byte	0x07
	.zero		1


	//----- nvinfo : EIATTR_EXTERNS
	.align		4
        /*0034*/ 	.byte	0x04, 0x0f
        /*0036*/ 	.short	(.L_37 - .L_36)


	//   ....[0]....
	.align		4
.L_36:
        /*0038*/ 	.word	index@(__assertfail)


	//----- nvinfo : EIATTR_MERCURY_ISA_VERSION
	.align		4
.L_37:
        /*003c*/ 	.byte	0x03, 0x5f
        /*003e*/ 	.short	0x0101


	//----- nvinfo : EIATTR_INT_WARP_WIDE_INSTR_OFFSETS
	.align		4
        /*0040*/ 	.byte	0x04, 0x31
        /*0042*/ 	.short	(.L_39 - .L_38)


	//   ....[0]....
.L_38:
        /*0044*/ 	.word	0x00001df0


	//   ....[1]....
        /*0048*/ 	.word	0x00003760


	//   ....[2]....
        /*004c*/ 	.word	0x00003780


	//   ....[3]....
        /*0050*/ 	.word	0x000037b0


	//   ....[4]....
        /*0054*/ 	.word	0x000040f0


	//   ....[5]....
        /*0058*/ 	.word	0x00004160


	//   ....[6]....
        /*005c*/ 	.word	0x00004240


	//   ....[7]....
        /*0060*/ 	.word	0x000042c0


	//   ....[8]....
        /*0064*/ 	.word	0x000043d0


	//   ....[9]....
        /*0068*/ 	.word	0x00004460


	//   ....[10]....
        /*006c*/ 	.word	0x00004640


	//   ....[11]....
        /*0070*/ 	.word	0x000047a0


	//----- nvinfo : EIATTR_COOP_GROUP_MASK_REGIDS
	.align		4
.L_39:
        /*0074*/ 	.byte	0x04, 0x29
        /*0076*/ 	.short	(.L_41 - .L_40)


	//   ....[0]....
.L_40:
        /*0078*/ 	.word	0xffffffff


	//   ....[1]....
        /*007c*/ 	.word	0xffffffff


	//   ....[2]....
        /*0080*/ 	.word	0xffffffff


	//   ....[3]....
        /*0084*/ 	.word	0xffffffff


	//   ....[4]....
        /*0088*/ 	.word	0xffffffff


	//   ....[5]....
        /*008c*/ 	.word	0xffffffff


	//   ....[6]....
        /*0090*/ 	.word	0xffffffff


	//   ....[7]....
        /*0094*/ 	.word	0xffffffff


	//   ....[8]....
        /*0098*/ 	.word	0xffffffff


	//   ....[9]....
        /*009c*/ 	.word	0xffffffff


	//   ....[10]....
        /*00a0*/ 	.word	0xffffffff


	//   ....[11]....
        /*00a4*/ 	.word	0xffffffff


	//   ....[12]....
        /*00a8*/ 	.word	0xffffffff


	//----- nvinfo : EIATTR_COOP_GROUP_INSTR_OFFSETS
	.align		4
.L_41:
        /*00ac*/ 	.byte	0x04, 0x28
        /*00ae*/ 	.short	(.L_43 - .L_42)


	//   ....[0]....
.L_42:
        /*00b0*/ 	.word	0x00000090


	//   ....[1]....
        /*00b4*/ 	.word	0x000004d0


	//   ....[2]....
        /*00b8*/ 	.word	0x00000680


	//   ....[3]....
        /*00bc*/ 	.word	0x00000820


	//   ....[4]....
        /*00c0*/ 	.word	0x00000920


	//   ....[5]....
        /*00c4*/ 	.word	0x00000a90


	//   ....[6]....
        /*00c8*/ 	.word	0x00000bf0


	//   ....[7]....
        /*00cc*/ 	.word	0x00001cd0


	//   ....[8]....
        /*00d0*/ 	.word	0x00002bd0


	//   ....[9]....
        /*00d4*/ 	.word	0x00002de0


	//   ....[10]....
        /*00d8*/ 	.word	0x00002e10


	//   ....[11]....
        /*00dc*/ 	.word	0x00003640


	//   ....[12]....
        /*00e0*/ 	.word	0x00003870


	//----- nvinfo : EIATTR_VRC_CTA_INIT_COUNT
	.align		4
.L_43:
        /*00e4*/ 	.byte	0x02, 0x4a
        /*00e6*/ 	.byte	0x80
	.zero		1


	//----- nvinfo : EIATTR_SYSCALL_OFFSETS
	.align		4
        /*00e8*/ 	.byte	0x04, 0x46
        /*00ea*/ 	.short	(.L_45 - .L_44)


	//   ....[0]....
.L_44:
        /*00ec*/ 	.word	0x00005250


	//   ....[1]....
        /*00f0*/ 	.word	0x00005340


	//   ....[2]....
        /*00f4*/ 	.word	0x00005cc0


	//   ....[3]....
        /*00f8*/ 	.word	0x00007110


	//   ....[4]....
        /*00fc*/ 	.word	0x00008530


	//   ....[5]....
        /*0100*/ 	.word	0x00009940


	//----- nvinfo : EIATTR_MBARRIER_INSTR_OFFSETS
	.align		4
.L_45:
        /*0104*/ 	.byte	0x04, 0x39
        /*0106*/ 	.short	(.L_47 - .L_46)


	//   ....[0]....
.L_46:
        /*0108*/ 	.word	0x000005b0
        /*010c*/ 	.word	0x000000ff
        /*0110*/ 	.word	0x00000000
        /*0114*/ 	.short	0x0100
        /*0116*/ 	.byte	0x05
	.zero		1


	//   ....[1]....
        /*0118*/ 	.word	0x000005c0
        /*011c*/ 	.word	0x000000ff
        /*0120*/ 	.word	0x00000030
        /*0124*/ 	.short	0x0100
        /*0126*/ 	.byte	0x05
	.zero		1


	//   ....[2]....
        /*0128*/ 	.word	0x000005d0
        /*012c*/ 	.word	0x000000ff
        /*0130*/ 	.word	0x00000008
        /*0134*/ 	.short	0x0100
        /*0136*/ 	.byte	0x05
	.zero		1


	//   ....[3]....
        /*0138*/ 	.word	0x000005e0
        /*013c*/ 	.word	0x000000ff
        /*0140*/ 	.word	0x00000038
        /*0144*/ 	.short	0x0100
        /*0146*/ 	.byte	0x05
	.zero		1


	//   ....[4]....
        /*0148*/ 	.word	0x000005f0
        /*014c*/ 	.word	0x000000ff
        /*0150*/ 	.word	0x00000010
        /*0154*/ 	.short	0x0100
        /*0156*/ 	.byte	0x05
	.zero		1


	//   ....[5]....
        /*0158*/ 	.word	0x00000600
        /*015c*/ 	.word	0x000000ff
        /*0160*/ 	.word	0x00000040
        /*0164*/ 	.short	0x0100
        /*0166*/ 	.byte	0x05
	.zero		1


	//   ....[6]....
        /*0168*/ 	.word	0x00000610
        /*016c*/ 	.word	0x000000ff
        /*0170*/ 	.word	0x00000018
        /*0174*/ 	.short	0x0100
        /*0176*/ 	.byte	0x05
	.zero		1


	//   ....[7]....
        /*0178*/ 	.word	0x00000620
        /*017c*/ 	.word	0x000000ff
        /*0180*/ 	.word	0x00000048
        /*0184*/ 	.short	0x0100
        /*0186*/ 	.byte	0x05
	.zero		1


	//   ....[8]....
        /*0188*/ 	.word	0x00000630
        /*018c*/ 	.word	0x000000ff
        /*0190*/ 	.word	0x00000020
        /*0194*/ 	.short	0x0100
        /*0196*/ 	.byte	0x05
	.zero		1


	//   ....[9]....
        /*0198*/ 	.word	0x00000640
        /*019c*/ 	.word	0x000000ff
        /*01a0*/ 	.word	0x00000050
        /*01a4*/ 	.short	0x0100
        /*01a6*/ 	.byte	0x05
	.zero		1


	//   ....[10]....
        /*01a8*/ 	.word	0x00000650
        /*01ac*/ 	.word	0x000000ff
        /*01b0*/ 	.word	0x00000028
        /*01b4*/ 	.short	0x0100
        /*01b6*/ 	.byte	0x05
	.zero		1


	//   ....[11]....
        /*01b8*/ 	.word	0x00000660
        /*01bc*/ 	.word	0x000000ff
        /*01c0*/ 	.word	0x00000058
        /*01c4*/ 	.short	0x0100
        /*01c6*/ 	.byte	0x05
	.zero		1


	//   ....[12]....
        /*01c8*/ 	.word	0x00000790
        /*01cc*/ 	.word	0x000000ff
        /*01d0*/ 	.word	0x00000060
        /*01d4*/ 	.short	0x0100
        /*01d6*/ 	.byte	0x07
	.zero		1


	//   ....[13]....
        /*01d8*/ 	.word	0x000007a0
        /*01dc*/ 	.word	0x000000ff
        /*01e0*/ 	.word	0x00000080
        /*01e4*/ 	.short	0x0100
        /*01e6*/ 	.byte	0x07
	.zero		1


	//   ....[14]....
        /*01e8*/ 	.word	0x000007b0
        /*01ec*/ 	.word	0x000000ff
        /*01f0*/ 	.word	0x00000068
        /*01f4*/ 	.short	0x0100
        /*01f6*/ 	.byte	0x07
	.zero		1


	//   ....[15]....
        /*01f8*/ 	.word	0x000007c0
        /*01fc*/ 	.word	0x000000ff
        /*0200*/ 	.word	0x00000088
        /*0204*/ 	.short	0x0100
        /*0206*/ 	.byte	0x07
	.zero		1


	//   ....[16]....
        /*0208*/ 	.word	0x000007d0
        /*020c*/ 	.word	0x000000ff
        /*0210*/ 	.word	0x00000070
        /*0214*/ 	.short	0x0100
        /*0216*/ 	.byte	0x07
	.zero		1


	//   ....[17]....
        /*0218*/ 	.word	0x000007e0
        /*021c*/ 	.word	0x000000ff
        /*0220*/ 	.word	0x00000090
        /*0224*/ 	.short	0x0100
        /*0226*/ 	.byte	0x07
	.zero		1


	//   ....[18]....
        /*0228*/ 	.word	0x000007f0
        /*022c*/ 	.word	0x000000ff
        /*0230*/ 	.word	0x00000078
        /*0234*/ 	.short	0x0100
        /*0236*/ 	.byte	0x07
	.zero		1


	//   ....[19]....
        /*0238*/ 	.word	0x00000800
        /*023c*/ 	.word	0x000000ff
        /*0240*/ 	.word	0x00000098
        /*0244*/ 	.short	0x0100
        /*0246*/ 	.byte	0x07
	.zero		1


	//   ....[20]....
        /*0248*/ 	.word	0x000008f0
        /*024c*/ 	.word	0x000000ff
        /*0250*/ 	.word	0x000000a0
        /*0254*/ 	.short	0x0100
        /*0256*/ 	.byte	0x05
	.zero		1


	//   ....[21]....
        /*0258*/ 	.word	0x00000900
        /*025c*/ 	.word	0x000000ff
        /*0260*/ 	.word	0x000000a8
        /*0264*/ 	.short	0x0100
        /*0266*/ 	.byte	0x05
	.zero		1


	//   ....[22]....
        /*0268*/ 	.word	0x00000a40
        /*026c*/ 	.word	0x000000ff
        /*0270*/ 	.word	0x000000b0
        /*0274*/ 	.short	0x0100
        /*0276*/ 	.byte	0x05
	.zero		1


	//   ....[23]....
        /*0278*/ 	.word	0x00000a50
        /*027c*/ 	.word	0x000000ff
        /*0280*/ 	.word	0x000000c0
        /*0284*/ 	.short	0x0100
        /*0286*/ 	.byte	0x05
	.zero		1


	//   ....[24]....
        /*0288*/ 	.word	0x00000a60
        /*028c*/ 	.word	0x000000ff
        /*0290*/ 	.word	0x000000b8
        /*0294*/ 	.short	0x0100
        /*0296*/ 	.byte	0x05
	.zero		1


	//   ....[25]....
        /*0298*/ 	.word	0x00000a70
        /*029c*/ 	.word	0x000000ff
        /*02a0*/ 	.word	0x000000c8
        /*02a4*/ 	.short	0x0100
        /*02a6*/ 	.byte	0x05
	.zero		1


	//   ....[26]....
        /*02a8*/ 	.word	0x00000ba0
        /*02ac*/ 	.word	0x000000ff
        /*02b0*/ 	.word	0x000000d0
        /*02b4*/ 	.short	0x0100
        /*02b6*/ 	.byte	0x07
	.zero		1


	//   ....[27]....
        /*02b8*/ 	.word	0x00000bb0
        /*02bc*/ 	.word	0x000000ff
        /*02c0*/ 	.word	0x000000e0
        /*02c4*/ 	.short	0x0100
        /*02c6*/ 	.byte	0x07
	.zero		1


	//   ....[28]....
        /*02c8*/ 	.word	0x00000bc0
        /*02cc*/ 	.word	0x000000ff
        /*02d0*/ 	.word	0x000000d8
        /*02d4*/ 	.short	0x0100
        /*02d6*/ 	.byte	0x07
	.zero		1


	//   ....[29]....
        /*02d8*/ 	.word	0x00000bd0
        /*02dc*/ 	.word	0x000000ff
        /*02e0*/ 	.word	0x000000e8
        /*02e4*/ 	.short	0x0100
        /*02e6*/ 	.byte	0x07
	.zero		1


	//   ....[30]....
        /*02e8*/ 	.word	0x00000cc0
        /*02ec*/ 	.word	0x000000ff
        /*02f0*/ 	.word	0x000000f0
        /*02f4*/ 	.short	0x0100
        /*02f6*/ 	.byte	0x05
	.zero		1


	//   ....[31]....
        /*02f8*/ 	.word	0x00000cd0
        /*02fc*/ 	.word	0x000000ff
        /*0300*/ 	.word	0x00000100
        /*0304*/ 	.short	0x0100
        /*0306*/ 	.byte	0x05
	.zero		1


	//   ....[32]....
        /*0308*/ 	.word	0x00000ce0
        /*030c*/ 	.word	0x000000ff
        /*0310*/ 	.word	0x000000f8
        /*0314*/ 	.short	0x0100
        /*0316*/ 	.byte	0x05
	.zero		1


	//   ....[33]....
        /*0318*/ 	.word	0x00000cf0
        /*031c*/ 	.word	0x000000ff
        /*0320*/ 	.word	0x00000108
        /*0324*/ 	.short	0x0100
        /*0326*/ 	.byte	0x05
	.zero		1


	//   ....[34]....
        /*0328*/ 	.word	0x000015d0
        /*032c*/ 	.word	0x00000003
        /*0330*/ 	.word	0x00000100
        /*0334*/ 	.short	0x010a
        /*0336*/ 	.byte	0xff
	.zero		1


	//   ....[35]....
        /*0338*/ 	.word	0x00001600
        /*033c*/ 	.word	0x00000003
        /*0340*/ 	.word	0x000000f0
        /*0344*/ 	.short	0x0101
        /*0346*/ 	.byte	0xff
	.zero		1


	//   ....[36]....
        /*0348*/ 	.word	0x000016d0
        /*034c*/ 	.word	0x000000ff
        /*0350*/ 	.word	0x00000030
        /*0354*/ 	.short	0x010a
        /*0356*/ 	.byte	0x08
	.zero		1


	//   ....[37]....
        /*0358*/ 	.word	0x00001770
        /*035c*/ 	.word	0x000000ff
        /*0360*/ 	.word	0x00000030
        /*0364*/ 	.short	0x010a
        /*0366*/ 	.byte	0x21
	.zero		1


	//   ....[38]....
        /*0368*/ 	.word	0x000018c0
        /*036c*/ 	.word	0x000000ff
        /*0370*/ 	.word	0x00000030
        /*0374*/ 	.short	0x010a
        /*0376*/ 	.byte	0x08
	.zero		1


	//   ....[39]....
        /*0378*/ 	.word	0x000019d0
        /*037c*/ 	.word	0x000000ff
        /*0380*/ 	.word	0x000000a8
        /*0384*/ 	.short	0x0101
        /*0386*/ 	.byte	0x04
	.zero		1


	//   ....[40]....
        /*0388*/ 	.word	0x000019f0
        /*038c*/ 	.word	0x000000ff
        /*0390*/ 	.word	0x00000030
        /*0394*/ 	.short	0x010a
        /*0396*/ 	.byte	0x08
	.zero		1


	//   ....[41]....
        /*0398*/ 	.word	0x00001a70
        /*039c*/ 	.word	0x000000ff
        /*03a0*/ 	.word	0x00000030
        /*03a4*/ 	.short	0x010a
        /*03a6*/ 	.byte	0x11
	.zero		1


	//   ....[42]....
        /*03a8*/ 	.word	0x00001bc0
        /*03ac*/ 	.word	0x000000ff
        /*03b0*/ 	.word	0x00000030
        /*03b4*/ 	.short	0x010a
        /*03b6*/ 	.byte	0x08
	.zero		1


	//   ....[43]....
        /*03b8*/ 	.word	0x00001d00
        /*03bc*/ 	.word	0x00000002
        /*03c0*/ 	.word	0x000000b0
        /*03c4*/ 	.short	0x010a
        /*03c6*/ 	.byte	0xff
	.zero		1


	//   ....[44]....
        /*03c8*/ 	.word	0x00001dc0
        /*03cc*/ 	.word	0x00000002
        /*03d0*/ 	.word	0x00000000
        /*03d4*/ 	.short	0x0101
        /*03d6*/ 	.byte	0xff
	.zero		1


	//   ....[45]....
        /*03d8*/ 	.word	0x00002320
        /*03dc*/ 	.word	0x000000ff
        /*03e0*/ 	.word	0x00000000
        /*03e4*/ 	.short	0x010a
        /*03e6*/ 	.byte	0x05
	.zero		1


	//   ....[46]....
        /*03e8*/ 	.word	0x000023b0
        /*03ec*/ 	.word	0x000000ff
        /*03f0*/ 	.word	0x00000000
        /*03f4*/ 	.short	0x010a
        /*03f6*/ 	.byte	0x05
	.zero		1


	//   ....[47]....
        /*03f8*/ 	.word	0x00002440
        /*03fc*/ 	.word	0x000000ff
        /*0400*/ 	.word	0x00000000
        /*0404*/ 	.short	0x010a
        /*0406*/ 	.byte	0x05
	.zero		1


	//   ....[48]....
        /*0408*/ 	.word	0x000024d0
        /*040c*/ 	.word	0x000000ff
        /*0410*/ 	.word	0x00000000
        /*0414*/ 	.short	0x010a
        /*0416*/ 	.byte	0x05
	.zero		1


	//   ....[49]....
        /*0418*/ 	.word	0x00002560
        /*041c*/ 	.word	0x000000ff
        /*0420*/ 	.word	0x00000000
        /*0424*/ 	.short	0x010a
        /*0426*/ 	.byte	0x05
	.zero		1


	//   ....[50]....
        /*0428*/ 	.word	0x00002600
        /*042c*/ 	.word	0x00000000
        /*0430*/ 	.word	0x00000000
        /*0434*/ 	.short	0x010a
        /*0436*/ 	.byte	0xff
	.zero		1


	//   ....[51]....
        /*0438*/ 	.word	0x00002720
        /*043c*/ 	.word	0x00000000
        /*0440*/ 	.word	0x000000f0
        /*0444*/ 	.short	0x010a
        /*0446*/ 	.byte	0xff
	.zero		1


	//   ....[52]....
        /*0448*/ 	.word	0x00002780
        /*044c*/ 	.word	0x00000004
        /*0450*/ 	.word	0x00000000
        /*0454*/ 	.short	0x0101
        /*0456*/ 	.byte	0xff
	.zero		1


	//   ....[53]....
        /*0458*/ 	.word	0x000027a0
        /*045c*/ 	.word	0x000000ff
        /*0460*/ 	.word	0x000000c0
        /*0464*/ 	.short	0x010a
        /*0466*/ 	.byte	0x05
	.zero		1


	//   ....[54]....
        /*0468*/ 	.word	0x000028c0
        /*046c*/ 	.word	0x00000000
        /*0470*/ 	.word	0x000000b0
        /*0474*/ 	.short	0x010a
        /*0476*/ 	.byte	0xff
	.zero		1


	//   ....[55]....
        /*0478*/ 	.word	0x000029d0
        /*047c*/ 	.word	0x00000000
        /*0480*/ 	.word	0x00000000
        /*0484*/ 	.short	0x0101
        /*0486*/ 	.byte	0xff
	.zero		1


	//   ....[56]....
        /*0488*/ 	.word	0x00002a60
        /*048c*/ 	.word	0x000000ff
        /*0490*/ 	.word	0x000000c0
        /*0494*/ 	.short	0x0106
        /*0496*/ 	.byte	0x05
	.zero		1


	//   ....[57]....
        /*0498*/ 	.word	0x00002a80
        /*049c*/ 	.word	0x000000ff
        /*04a0*/ 	.word	0x000000c0
        /*04a4*/ 	.short	0x010a
        /*04a6*/ 	.byte	0x05
	.zero		1


	//   ....[58]....
        /*04a8*/ 	.word	0x00002b10
        /*04ac*/ 	.word	0x000000ff
        /*04b0*/ 	.word	0x000000c0
        /*04b4*/ 	.short	0x0106
        /*04b6*/ 	.byte	0x04
	.zero		1


	//   ....[59]....
        /*04b8*/ 	.word	0x00002b50
        /*04bc*/ 	.word	0x00000000
        /*04c0*/ 	.word	0x000000c0
        /*04c4*/ 	.short	0x010a
        /*04c6*/ 	.byte	0xff
	.zero		1


	//   ....[60]....
        /*04c8*/ 	.word	0x00003050
        /*04cc*/ 	.word	0x00000000
        /*04d0*/ 	.word	0x000000b0
        /*04d4*/ 	.short	0x010a
        /*04d6*/ 	.byte	0xff
	.zero		1


	//   ....[61]....
        /*04d8*/ 	.word	0x00003160
        /*04dc*/ 	.word	0x00000003
        /*04e0*/ 	.word	0x00000000
        /*04e4*/ 	.short	0x0101
        /*04e6*/ 	.byte	0xff
	.zero		1


	//   ....[62]....
        /*04e8*/ 	.word	0x00003170
        /*04ec*/ 	.word	0x000000ff
        /*04f0*/ 	.word	0x00000000
        /*04f4*/ 	.short	0x010a
        /*04f6*/ 	.byte	0x04
	.zero		1


	//   ....[63]....
        /*04f8*/ 	.word	0x00003190
        /*04fc*/ 	.word	0x000000ff
        /*0500*/ 	.word	0x000000e0
        /*0504*/ 	.short	0x010a
        /*0506*/ 	.byte	0x08
	.zero		1


	//   ....[64]....
        /*0508*/ 	.word	0x00003260
        /*050c*/ 	.word	0x000000ff
        /*0510*/ 	.word	0x00000000
        /*0514*/ 	.short	0x010a
        /*0516*/ 	.byte	0x07
	.zero		1


	//   ....[65]....
        /*0518*/ 	.word	0x000033a0
        /*051c*/ 	.word	0x000000ff
        /*0520*/ 	.word	0x00000000
        /*0524*/ 	.short	0x010a
        /*0526*/ 	.byte	0x04
	.zero		1


	//   ....[66]....
        /*0528*/ 	.word	0x00003590
        /*052c*/ 	.word	0x000000ff
        /*0530*/ 	.word	0x00000000
        /*0534*/ 	.short	0x010a
        /*0536*/ 	.byte	0x05
	.zero		1


	//   ....[67]....
        /*0538*/ 	.word	0x00003620
        /*053c*/ 	.word	0x000000ff
        /*0540*/ 	.word	0x00000000
        /*0544*/ 	.short	0x010a
        /*0546*/ 	.byte	0x07
	.zero		1


	//   ....[68]....
        /*0548*/ 	.word	0x00003aa0
        /*054c*/ 	.word	0x00000000
        /*0550*/ 	.word	0x000000b0
        /*0554*/ 	.short	0x010a
        /*0556*/ 	.byte	0xff
	.zero		1


	//   ....[69]....
        /*0558*/ 	.word	0x00003b60
        /*055c*/ 	.word	0x00000000
        /*0560*/ 	.word	0x00000000
        /*0564*/ 	.short	0x0101
        /*0566*/ 	.byte	0xff
	.zero		1


	//   ....[70]....
        /*0568*/ 	.word	0x00003e80
        /*056c*/ 	.word	0x000000ff
        /*0570*/ 	.word	0x000000a8
        /*0574*/ 	.short	0x010a
        /*0576*/ 	.byte	0x07
	.zero		1


	//   ....[71]....
        /*0578*/ 	.word	0x00004070
        /*057c*/ 	.word	0x000000ff
        /*0580*/ 	.word	0x00000080
        /*0584*/ 	.short	0x010a
        /*0586*/ 	.byte	0x07
	.zero		1


	//   ....[72]....
        /*0588*/ 	.word	0x000041e0
        /*058c*/ 	.word	0x000000ff
        /*0590*/ 	.word	0x00000060
        /*0594*/ 	.short	0x010b
        /*0596*/ 	.byte	0x07
	.zero		1


	//   ....[73]....
        /*0598*/ 	.word	0x000041f0
        /*059c*/ 	.word	0x000000ff
        /*05a0*/ 	.word	0x00000000
        /*05a4*/ 	.short	0x0101
        /*05a6*/ 	.byte	0x08
	.zero		1


	//   ....[74]....
        /*05a8*/ 	.word	0x00004210
        /*05ac*/ 	.word	0x000000ff
        /*05b0*/ 	.word	0x00000088
        /*05b4*/ 	.short	0x010a
        /*05b6*/ 	.byte	0x07
	.zero		1


	//   ....[75]....
        /*05b8*/ 	.word	0x00004370
        /*05bc*/ 	.word	0x000000ff
        /*05c0*/ 	.word	0x00000068
        /*05c4*/ 	.short	0x010b
        /*05c6*/ 	.byte	0x07
	.zero		1


	//   ....[76]....
        /*05c8*/ 	.word	0x00004380
        /*05cc*/ 	.word	0x000000ff
        /*05d0*/ 	.word	0x00000000
        /*05d4*/ 	.short	0x0101
        /*05d6*/ 	.byte	0x08
	.zero		1


	//   ....[77]....
        /*05d8*/ 	.word	0x00004390
        /*05dc*/ 	.word	0x000000ff
        /*05e0*/ 	.word	0x00000090
        /*05e4*/ 	.short	0x010a
        /*05e6*/ 	.byte	0x07
	.zero		1


	//   ....[78]....
        /*05e8*/ 	.word	0x00004530
        /*05ec*/ 	.word	0x000000ff
        /*05f0*/ 	.word	0x00000070
        /*05f4*/ 	.short	0x010b
        /*05f6*/ 	.byte	0x07
	.zero		1


	//   ....[79]....
        /*05f8*/ 	.word	0x000045a0
        /*05fc*/ 	.word	0x000000ff
        /*0600*/ 	.word	0x00000000
        /*0604*/ 	.short	0x0101
        /*0606*/ 	.byte	0x08
	.zero		1


	//   ....[80]....
        /*0608*/ 	.word	0x000045d0
        /*060c*/ 	.word	0x000000ff
        /*0610*/ 	.word	0x00000098
        /*0614*/ 	.short	0x010a
        /*0616*/ 	.byte	0x07
	.zero		1


	//   ....[81]....
        /*0618*/ 	.word	0x000047e0
        /*061c*/ 	.word	0x000000ff
        /*0620*/ 	.word	0x00000078
        /*0624*/ 	.short	0x010b
        /*0626*/ 	.byte	0x07
	.zero		1


	//   ....[82]....
        /*0628*/ 	.word	0x00004800
        /*062c*/ 	.word	0x000000ff
        /*0630*/ 	.word	0x00000000
        /*0634*/ 	.short	0x0101
        /*0636*/ 	.byte	0x0d
	.zero		1


	//   ....[83]....
        /*0638*/ 	.word	0x00004830
        /*063c*/ 	.word	0x000000ff
        /*0640*/ 	.word	0x00000080
        /*0644*/ 	.short	0x010a
        /*0646*/ 	.byte	0x07
	.zero		1


	//   ....[84]....
        /*0648*/ 	.word	0x00004850
        /*064c*/ 	.word	0x000000ff
        /*0650*/ 	.word	0x00000088
        /*0654*/ 	.short	0x010a
        /*0656*/ 	.byte	0x07
	.zero		1


	//   ....[85]....
        /*0658*/ 	.word	0x00004870
        /*065c*/ 	.word	0x000000ff
        /*0660*/ 	.word	0x00000090
        /*0664*/ 	.short	0x010a
        /*0666*/ 	.byte	0x07
	.zero		1


	//   ....[86]....
        /*0668*/ 	.word	0x000048b0
        /*066c*/ 	.word	0x00000000
        /*0670*/ 	.word	0x00000098
        /*0674*/ 	.short	0x010a
        /*0676*/ 	.byte	0xff
	.zero		1


	//   ....[87]....
        /*0678*/ 	.word	0x00004c10
        /*067c*/ 	.word	0x00000000
        /*0680*/ 	.word	0x000000b0
        /*0684*/ 	.short	0x010a
        /*0686*/ 	.byte	0xff
	.zero		1


	//   ....[88]....
        /*0688*/ 	.word	0x00004d20
        /*068c*/ 	.word	0x00000000
        /*0690*/ 	.word	0x00000000
        /*0694*/ 	.short	0x0101
        /*0696*/ 	.byte	0xff
	.zero		1


	//   ....[89]....
        /*0698*/ 	.word	0x000057d0
        /*069c*/ 	.word	0x000000ff
        /*06a0*/ 	.word	0x00000060
        /*06a4*/ 	.short	0x010a
        /*06a6*/ 	.byte	0x30
	.zero		1


	//   ....[90]....
        /*06a8*/ 	.word	0x000058b0
        /*06ac*/ 	.word	0x00000057
        /*06b0*/ 	.word	0x000000d0
        /*06b4*/ 	.short	0x010a
        /*06b6*/ 	.byte	0xff
	.zero		1


	//   ....[91]....
        /*06b8*/ 	.word	0x00005a70
        /*06bc*/ 	.word	0x000000ff
        /*06c0*/ 	.word	0x00000060
        /*06c4*/ 	.short	0x010a
        /*06c6*/ 	.byte	0x30
	.zero		1


	//   ....[92]....
        /*06c8*/ 	.word	0x00005ba0
        /*06cc*/ 	.word	0x00000057
        /*06d0*/ 	.word	0x000000d0
        /*06d4*/ 	.short	0x010a
        /*06d6*/ 	.byte	0xff
	.zero		1


	//   ....[93]....
        /*06d8*/ 	.word	0x00006db0
        /*06dc*/ 	.word	0x00000000
        /*06e0*/ 	.word	0x00000000
        /*06e4*/ 	.short	0x0101
        /*06e6*/ 	.byte	0xff
	.zero		1


	//   ....[94]....
        /*06e8*/ 	.word	0x00006dc0
        /*06ec*/ 	.word	0x00000003
        /*06f0*/ 	.word	0x00000060
        /*06f4*/ 	.short	0x010a
        /*06f6*/ 	.byte	0xff
	.zero		1


	//   ....[95]....
        /*06f8*/ 	.word	0x00006ea0
        /*06fc*/ 	.word	0x00000003
        /*0700*/ 	.word	0x00000060
        /*0704*/ 	.short	0x010a
        /*0706*/ 	.byte	0xff
	.zero		1


	//   ....[96]....
        /*0708*/ 	.word	0x000081d0
        /*070c*/ 	.word	0x00000055
        /*0710*/ 	.word	0x00000000
        /*0714*/ 	.short	0x0101
        /*0716*/ 	.byte	0xff
	.zero		1


	//   ....[97]....
        /*0718*/ 	.word	0x000081f0
        /*071c*/ 	.word	0x00000000
        /*0720*/ 	.word	0x00000060
        /*0724*/ 	.short	0x010a
        /*0726*/ 	.byte	0xff
	.zero		1


	//   ....[98]....
        /*0728*/ 	.word	0x000082c0
        /*072c*/ 	.word	0x00000000
        /*0730*/ 	.word	0x00000060
        /*0734*/ 	.short	0x010a
        /*0736*/ 	.byte	0xff
	.zero		1


	//   ....[99]....
        /*0738*/ 	.word	0x000095f0
        /*073c*/ 	.word	0x00000054
        /*0740*/ 	.word	0x00000000
        /*0744*/ 	.short	0x0101
        /*0746*/ 	.byte	0xff
	.zero		1


	//   ....[100]....
        /*0748*/ 	.word	0x00009610
        /*074c*/ 	.word	0x00000003
        /*0750*/ 	.word	0x00000060
        /*0754*/ 	.short	0x010a
        /*0756*/ 	.byte	0xff
	.zero		1


	//   ....[101]....
        /*0758*/ 	.word	0x000096e0
        /*075c*/ 	.word	0x00000003
        /*0760*/ 	.word	0x00000060
        /*0764*/ 	.short	0x010a
        /*0766*/ 	.byte	0xff
	.zero		1


	//   ....[102]....
        /*0768*/ 	.word	0x00009ac0
        /*076c*/ 	.word	0x000000ff
        /*0770*/ 	.word	0x00000000
        /*0774*/ 	.short	0x0101
        /*0776*/ 	.byte	0x05
	.zero		1


	//   ....[103]....
        /*0778*/ 	.word	0x0000aa60
        /*077c*/ 	.word	0x00000000
        /*0780*/ 	.word	0x00000000
        /*0784*/ 	.short	0x0101
        /*0786*/ 	.byte	0xff
	.zero		1


	//   ....[104]....
        /*0788*/ 	.word	0x0000acd0
        /*078c*/ 	.word	0x000000ff
        /*0790*/ 	.word	0x00000000
        /*0794*/ 	.short	0x0101
        /*0796*/ 	.byte	0x04
	.zero		1


	//   ....[105]....
        /*0798*/ 	.word	0x0000acf0
        /*079c*/ 	.word	0x00000003
        /*07a0*/ 	.word	0x00000100
        /*07a4*/ 	.short	0x010a
        /*07a6*/ 	.byte	0xff
	.zero		1


	//   ....[106]....
        /*07a8*/ 	.word	0x0000ad50
        /*07ac*/ 	.word	0x00000002
        /*07b0*/ 	.word	0x00000030
        /*07b4*/ 	.short	0x010a
        /*07b6*/ 	.byte	0xff
	.zero		1


	//   ....[107]....
        /*07b8*/ 	.word	0x0000adb0
        /*07bc*/ 	.word	0x00000002
        /*07c0*/ 	.word	0x00000030
        /*07c4*/ 	.short	0x010a
        /*07c6*/ 	.byte	0xff
	.zero		1


	//   ....[108]....
        /*07c8*/ 	.word	0x0000ae00
        /*07cc*/ 	.word	0x00000002
        /*07d0*/ 	.word	0x000000b0
        /*07d4*/ 	.short	0x010a
        /*07d6*/ 	.byte	0xff
	.zero		1


	//   ....[109]....
        /*07d8*/ 	.word	0x0000ae60
        /*07dc*/ 	.word	0x00000000
        /*07e0*/ 	.word	0x00000000
        /*07e4*/ 	.short	0x010a
        /*07e6*/ 	.byte	0xff
	.zero		1


	//   ....[110]....
        /*07e8*/ 	.word	0x0000aec0
        /*07ec*/ 	.word	0x00000000
        /*07f0*/ 	.word	0x00000000
        /*07f4*/ 	.short	0x010a
        /*07f6*/ 	.byte	0xff
	.zero		1


	//   ....[111]....
        /*07f8*/ 	.word	0x0000af20
        /*07fc*/ 	.word	0x00000000
        /*0800*/ 	.word	0x00000000
        /*0804*/ 	.short	0x010a
        /*0806*/ 	.byte	0xff
	.zero		1


	//   ....[112]....
        /*0808*/ 	.word	0x0000af80
        /*080c*/ 	.word	0x00000000
        /*0810*/ 	.word	0x00000000
        /*0814*/ 	.short	0x010a
        /*0816*/ 	.byte	0xff
	.zero		1


	//   ....[113]....
        /*0818*/ 	.word	0x0000afe0
        /*081c*/ 	.word	0x00000000
        /*0820*/ 	.word	0x00000000
        /*0824*/ 	.short	0x010a
        /*0826*/ 	.byte	0xff
	.zero		1


	//   ....[114]....
        /*0828*/ 	.word	0x0000b030
        /*082c*/ 	.word	0x00000000
        /*0830*/ 	.word	0x000000f0
        /*0834*/ 	.short	0x010a
        /*0836*/ 	.byte	0xff
	.zero		1


	//   ....[115]....
        /*0838*/ 	.word	0x0000b090
        /*083c*/ 	.word	0x00000000
        /*0840*/ 	.word	0x000000c0
        /*0844*/ 	.short	0x010a
        /*0846*/ 	.byte	0xff
	.zero		1


	//   ....[116]....
        /*0848*/ 	.word	0x0000b0e0
        /*084c*/ 	.word	0x00000000
        /*0850*/ 	.word	0x000000b0
        /*0854*/ 	.short	0x010a
        /*0856*/ 	.byte	0xff
	.zero		1


	//   ....[117]....
        /*0858*/ 	.word	0x0000b140
        /*085c*/ 	.word	0x00000000
        /*0860*/ 	.word	0x000000c0
        /*0864*/ 	.short	0x010a
        /*0866*/ 	.byte	0xff
	.zero		1


	//   ....[118]....
        /*0868*/ 	.word	0x0000b190
        /*086c*/ 	.word	0x00000000
        /*0870*/ 	.word	0x000000b0
        /*0874*/ 	.short	0x010a
        /*0876*/ 	.byte	0xff
	.zero		1


	//   ....[119]....
        /*0878*/ 	.word	0x0000b1f0
        /*087c*/ 	.word	0x00000003
        /*0880*/ 	.word	0x000000e0
        /*0884*/ 	.short	0x010a
        /*0886*/ 	.byte	0xff
	.zero		1


	//   ....[120]....
        /*0888*/ 	.word	0x0000b250
        /*088c*/ 	.word	0x00000000
        /*0890*/ 	.word	0x00000000
        /*0894*/ 	.short	0x010a
        /*0896*/ 	.byte	0xff
	.zero		1


	//   ....[121]....
        /*0898*/ 	.word	0x0000b2b0
        /*089c*/ 	.word	0x00000000
        /*08a0*/ 	.word	0x00000000
        /*08a4*/ 	.short	0x010a
        /*08a6*/ 	.byte	0xff
	.zero		1


	//   ....[122]....
        /*08a8*/ 	.word	0x0000b310
        /*08ac*/ 	.word	0x00000000
        /*08b0*/ 	.word	0x00000000
        /*08b4*/ 	.short	0x010a
        /*08b6*/ 	.byte	0xff
	.zero		1


	//   ....[123]....
        /*08b8*/ 	.word	0x0000b360
        /*08bc*/ 	.word	0x00000000
        /*08c0*/ 	.word	0x000000b0
        /*08c4*/ 	.short	0x010a
        /*08c6*/ 	.byte	0xff
	.zero		1


	//   ....[124]....
        /*08c8*/ 	.word	0x0000b3c0
        /*08cc*/ 	.word	0x00000000
        /*08d0*/ 	.word	0x000000a8
        /*08d4*/ 	.short	0x010a
        /*08d6*/ 	.byte	0xff
	.zero		1


	//   ....[125]....
        /*08d8*/ 	.word	0x0000b420
        /*08dc*/ 	.word	0x00000003
        /*08e0*/ 	.word	0x00000080
        /*08e4*/ 	.short	0x010a
        /*08e6*/ 	.byte	0xff
	.zero		1


	//   ....[126]....
        /*08e8*/ 	.word	0x0000b480
        /*08ec*/ 	.word	0x00000003
        /*08f0*/ 	.word	0x00000088
        /*08f4*/ 	.short	0x010a
        /*08f6*/ 	.byte	0xff
	.zero		1


	//   ....[127]....
        /*08f8*/ 	.word	0x0000b4e0
        /*08fc*/ 	.word	0x00000003
        /*0900*/ 	.word	0x00000090
        /*0904*/ 	.short	0x010a
        /*0906*/ 	.byte	0xff
	.zero		1


	//   ....[128]....
        /*0908*/ 	.word	0x0000b540
        /*090c*/ 	.word	0x00000003
        /*0910*/ 	.word	0x00000098
        /*0914*/ 	.short	0x010a
        /*0916*/ 	.byte	0xff
	.zero		1


	//   ....[129]....
        /*0918*/ 	.word	0x0000b5a0
        /*091c*/ 	.word	0x00000000
        /*0920*/ 	.word	0x00000080
        /*0924*/ 	.short	0x010a
        /*0926*/ 	.byte	0xff
	.zero		1


	//   ....[130]....
        /*0928*/ 	.word	0x0000b600
        /*092c*/ 	.word	0x00000000
        /*0930*/ 	.word	0x00000088
        /*0934*/ 	.short	0x010a
        /*0936*/ 	.byte	0xff
	.zero		1


	//   ....[131]....
        /*0938*/ 	.word	0x0000b660
        /*093c*/ 	.word	0x00000000
        /*0940*/ 	.word	0x00000090
        /*0944*/ 	.short	0x010a
        /*0946*/ 	.byte	0xff
	.zero		1


	//   ....[132]....
        /*0948*/ 	.word	0x0000b6b0
        /*094c*/ 	.word	0x00000000
        /*0950*/ 	.word	0x000000b0
        /*0954*/ 	.short	0x010a
        /*0956*/ 	.byte	0xff
	.zero		1


	//   ....[133]....
        /*0958*/ 	.word	0x0000b710
        /*095c*/ 	.word	0x00000002
        /*0960*/ 	.word	0x00000060
        /*0964*/ 	.short	0x010a
        /*0966*/ 	.byte	0xff
	.zero		1


	//   ....[134]....
        /*0968*/ 	.word	0x0000b760
        /*096c*/ 	.word	0x00000057
        /*0970*/ 	.word	0x000000d0
        /*0974*/ 	.short	0x010a
        /*0976*/ 	.byte	0xff
	.zero		1


	//   ....[135]....
        /*0978*/ 	.word	0x0000b7b0
        /*097c*/ 	.word	0x00000003
        /*0980*/ 	.word	0x00000060
        /*0984*/ 	.short	0x010a
        /*0986*/ 	.byte	0xff
	.zero		1


	//   ....[136]....
        /*0988*/ 	.word	0x0000b800
        /*098c*/ 	.word	0x00000000
        /*0990*/ 	.word	0x00000060
        /*0994*/ 	.short	0x010a
        /*0996*/ 	.byte	0xff
	.zero		1


	//   ....[137]....
        /*0998*/ 	.word	0x0000b850
        /*099c*/ 	.word	0x00000003
        /*09a0*/ 	.word	0x00000060
        /*09a4*/ 	.short	0x010a
        /*09a6*/ 	.byte	0xff
	.zero		1


	//----- nvinfo : EIATTR_NUM_MBARRIERS
	.align		4
.L_47:
        /*09a8*/ 	.byte	0x03, 0x38
        /*09aa*/ 	.short	0x0022


	//----- nvinfo : EIATTR_EXIT_INSTR_OFFSETS
	.align		4
        /*09ac*/ 	.byte	0x04, 0x1c
        /*09ae*/ 	.short	(.L_49 - .L_48)


	//   ....[0]....
.L_48:
        /*09b0*/ 	.word	0x00002630


	//   ....[1]....
        /*09b4*/ 	.word	0x00002b20


	//   ....[2]....
        /*09b8*/ 	.word	0x00002b80


	//   ....[3]....
        /*09bc*/ 	.word	0x00003880


	//   ....[4]....
        /*09c0*/ 	.word	0x000048e0


	//   ....[5]....
        /*09c4*/ 	.word	0x00004920


	//   ....[6]....
        /*09c8*/ 	.word	0x0000abc0


	//   ....[7]....
        /*09cc*/ 	.word	0x0000ac40


	//   ....[8]....
        /*09d0*/ 	.word	0x0000ac70


	//   ....[9]....
        /*09d4*/ 	.word	0x0000ace0


	//----- nvinfo : EIATTR_MAX_THREADS
	.align		4
.L_49:
        /*09d8*/ 	.byte	0x04, 0x05
        /*09da*/ 	.short	(.L_51 - .L_50)
.L_50:
        /*09dc*/ 	.word	0x00000100
        /*09e0*/ 	.word	0x00000001
        /*09e4*/ 	.word	0x00000001


	//----- nvinfo : EIATTR_CRS_STACK_SIZE
	.align		4
.L_51:
        /*09e8*/ 	.byte	0x04, 0x1e
        /*09ea*/ 	.short	(.L_53 - .L_52)
.L_52:
        /*09ec*/ 	.word	0x00000000


	//----- nvinfo : EIATTR_CBANK_PARAM_SIZE
	.align		4
.L_53:
        /*09f0*/ 	.byte	0x03, 0x19
        /*09f2*/ 	.short	0x0800


	//----- nvinfo : EIATTR_PARAM_CBANK
	.align		4
        /*09f4*/ 	.byte	0x04, 0x0a
        /*09f6*/ 	.short	(.L_55 - .L_54)
	.align		4
.L_54:
        /*09f8*/ 	.word	index@(.nv.constant0._ZN7cutlass13device_kernelINS_4gemm6kernel13GemmUniversalIN4cute5tupleIJiiiiEEENS1_10collective13CollectiveMmaINS1_35MainloopSm100TmaUmmaWarpSpecializedILi6ELi2ELi2ENS5_IJNS4_1CILi1EEESB_SB_EEEEENS5_IJNSA_ILi128EEENSA_ILi256EEENSA_ILi32EEEEEENS_10bfloat16_tENS5_IJlSB_lEEESI_SJ_NS4_8TiledMMAINS4_8MMA_AtomIJNS4_20SM100_MMA_F16BF16_SSISI_SI_fLi128ELi256ELNS4_4UMMA5MajorE0ELSO_0ELNSN_7ScaleInE0ELSP_0EEEEEENS4_6LayoutISC_NS5_IJNSA_ILi0EEEST_ST_EEEEENS5_IJNS4_10UnderscoreESW_SW_EEEEENS4_13SM90_TMA_LOADENS4_14ComposedLayoutINS4_7SwizzleILi2ELi4ELi3EEENS4_18smem_ptr_flag_bitsILi16EEENSS_INS5_IJNSA_ILi8EEESG_EEENS5_IJSG_SB_EEEEEEEvNS4_8identityESZ_S19_vS1A_EENS_8epilogue10collective18CollectiveEpilogueINS1C_23Sm100TmaWarpSpecializedILi4ELi2ELi64ELb1ELb0EEEJSH_NS5_IJNSS_ISE_SB_EENSS_INSA_ILi64EEESB_EEEEESI_SJ_SI_SJ_NS1C_6fusion15FusionCallbacksIS1G_NS1L_17LinearCombinationISI_fSI_fLNS_15FloatRoundStyleE2EEESH_S1K_JEEENS4_5SM1004TMEM4LOAD26SM100_TMEM_LOAD_32dp32b64xESZ_NS10_INS11_ILi3ELi4ELi3EEES14_NSS_INS5_IJS15_S1I_EEENS5_IJS1I_SB_EEEEEEENS4_39AutoVectorizingCopyWithAssumedAlignmentILi128EEENS4_14SM90_TMA_STOREES1Z_S21_S21_EEEvvEEEEvNT_6ParamsE)
        /*09fc*/ 	.short	0x0380
        /*09fe*/ 	.short	0x0800


	//----- nvinfo : EIATTR_SW_WAR
	.align		4
.L_55:
        /*0a00*/ 	.byte	0x04, 0x36
        /*0a02*/ 	.short	(.L_57 - .L_56)
.L_56:
        /*0a04*/ 	.word	0x00000008
.L_57:


//--------------------- .nv.callgraph             --------------------------
	.section	.nv.callgraph,"",@"SHT_CUDA_CALLGRAPH"
	.align	4
	.sectionentsize	8
	.align		4
        /*0000*/ 	.word	0x00000000
	.align		4
        /*0004*/ 	.word	0xffffffff
	.align		4
        /*0008*/ 	.word	index@(_ZN7cutlass13device_kernelINS_4gemm6kernel13GemmUniversalIN4cute5tupleIJiiiiEEENS1_10collective13CollectiveMmaINS1_35MainloopSm100TmaUmmaWarpSpecializedILi6ELi2ELi2ENS5_IJNS4_1CILi1EEESB_SB_EEEEENS5_IJNSA_ILi128EEENSA_ILi256EEENSA_ILi32EEEEEENS_10bfloat16_tENS5_IJlSB_lEEESI_SJ_NS4_8TiledMMAINS4_8MMA_AtomIJNS4_20SM100_MMA_F16BF16_SSISI_SI_fLi128ELi256ELNS4_4UMMA5MajorE0ELSO_0ELNSN_7ScaleInE0ELSP_0EEEEEENS4_6LayoutISC_NS5_IJNSA_ILi0EEEST_ST_EEEEENS5_IJNS4_10UnderscoreESW_SW_EEEEENS4_13SM90_TMA_LOADENS4_14ComposedLayoutINS4_7SwizzleILi2ELi4ELi3EEENS4_18smem_ptr_flag_bitsILi16EEENSS_INS5_IJNSA_ILi8EEESG_EEENS5_IJSG_SB_EEEEEEEvNS4_8identityESZ_S19_vS1A_EENS_8epilogue10collective18CollectiveEpilogueINS1C_23Sm100TmaWarpSpecializedILi4ELi2ELi64ELb1ELb0EEEJSH_NS5_IJNSS_ISE_SB_EENSS_INSA_ILi64EEESB_EEEEESI_SJ_SI_SJ_NS1C_6fusion15FusionCallbacksIS1G_NS1L_17LinearCombinationISI_fSI_fLNS_15FloatRoundStyleE2EEESH_S1K_JEEENS4_5SM1004TMEM4LOAD26SM100_TMEM_LOAD_32dp32b64xESZ_NS10_INS11_ILi3ELi4ELi3EEES14_NSS_INS5_IJS15_S1I_EEENS5_IJS1I_SB_EEEEEEENS4_39AutoVectorizingCopyWithAssumedAlignmentILi128EEENS4_14SM90_TMA_STOREES1Z_S21_S21_EEEvvEEEEvNT_6ParamsE)
	.align		4
        /*000c*/ 	.word	index@(__assertfail)
	.align		4
        /*0010*/ 	.word	0x00000000
	.align		4
        /*0014*/ 	.word	0xfffffffe
	.align		4
        /*0018*/ 	.word	0x00000000
	.align		4
        /*001c*/ 	.word	0xfffffffd
	.align		4
        /*0020*/ 	.word	0x00000000
	.align		4
        /*0024*/ 	.word	0xfffffffc


//--------------------- .nv.constant4             --------------------------
	.section	.nv.constant4,"a",@progbits
	.align	8
	.align		8
.nv.constant4:
        /*0000*/ 	.dword	__assertfail
	.align		8
        /*0008*/ 	.dword	__unnamed_1
	.align		8
        /*0010*/ 	.dword	__unnamed_2
	.align		8
        /*0018*/ 	.dword	_ZN39_INTERNAL_95b9925f_4_k_cu_9b6e103f_73424cuda3std3__45__cpo5beginE
	.align		8
        /*0020*/ 	.dword	_ZN39_INTERNAL_95b9925f_4_k_cu_9b6e103f_73424cuda3std3__45__cpo3endE
	.align		8
        /*0028*/ 	.dword	_ZN39_INTERNAL_95b9925f_4_k_cu_9b6e103f_73424cuda3std3__45__cpo6cbeginE
	.align		8
        /*0030*/ 	.dword	_ZN39_INTERNAL_95b9925f_4_k_cu_9b6e103f_73424cuda3std3__45__cpo4cendE
	.align		8
        /*0038*/ 	.dword	_ZN39_INTERNAL_95b9925f_4_k_cu_9b6e103f_73424cuda3std3__441_GLOBAL__N__95b9925f_4_k_cu_9b6e103f_73426ignoreE
	.align		8
        /*0040*/ 	.dword	_ZN39_INTERNAL_95b9925f_4_k_cu_9b6e103f_73424cuda3std3__419piecewise_constructE
	.align		8
        /*0048*/ 	.dword	_ZN39_INTERNAL_95b9925f_4_k_cu_9b6e103f_73424cuda3std3__48in_placeE
	.align		8
        /*0050*/ 	.dword	_ZN39_INTERNAL_95b9925f_4_k_cu_9b6e103f_73424cuda3std6ranges3__45__cpo4swapE
	.align		8
        /*0058*/ 	.dword	_ZN39_INTERNAL_95b9925f_4_k_cu_9b6e103f_73424cuda3std6ranges3__45__cpo9iter_moveE
	.align		8
        /*0060*/ 	.dword	_ZN39_INTERNAL_95b9925f_4_k_cu_9b6e103f_73424cute7productE
	.align		8
        /*0068*/ 	.dword	_ZN39_INTERNAL_95b9925f_4_k_cu_9b6e103f_73424cute1_E
	.align		8
        /*0070*/ 	.dword	$str$25
	.align		8
        /*0078*/ 	.dword	$str$26
	.align		8
        /*0080*/ 	.dword	$str$27
	.align		8
        /*0088*/ 	.dword	$str$28


//--------------------- .text._ZN7cutlass13device_kernelINS_4gemm6kernel13GemmUniversalIN4cute5tupleIJiiiiEEENS1_10collective13CollectiveMmaINS1_35MainloopSm100TmaUmmaWarpSpecializedILi6ELi2ELi2ENS5_IJNS4_1CILi1EEESB_SB_EEEEENS5_IJNSA_ILi128EEENSA_ILi256EEENSA_ILi32EEEEEENS_10bfloat16_tENS5_IJlSB_lEEESI_SJ_NS4_8TiledMMAINS4_8MMA_AtomIJNS4_20SM100_MMA_F16BF16_SSISI_SI_fLi128ELi256ELNS4_4UMMA5MajorE0ELSO_0ELNSN_7ScaleInE0ELSP_0EEEEEENS4_6LayoutISC_NS5_IJNSA_ILi0EEEST_ST_EEEEENS5_IJNS4_10UnderscoreESW_SW_EEEEENS4_13SM90_TMA_LOADENS4_14ComposedLayoutINS4_7SwizzleILi2ELi4ELi3EEENS4_18smem_ptr_flag_bitsILi16EEENSS_INS5_IJNSA_ILi8EEESG_EEENS5_IJSG_SB_EEEEEEEvNS4_8identityESZ_S19_vS1A_EENS_8epilogue10collective18CollectiveEpilogueINS1C_23Sm100TmaWarpSpecializedILi4ELi2ELi64ELb1ELb0EEEJSH_NS5_IJNSS_ISE_SB_EENSS_INSA_ILi64EEESB_EEEEESI_SJ_SI_SJ_NS1C_6fusion15FusionCallbacksIS1G_NS1L_17LinearCombinationISI_fSI_fLNS_15FloatRoundStyleE2EEESH_S1K_JEEENS4_5SM1004TMEM4LOAD26SM100_TMEM_LOAD_32dp32b64xESZ_NS10_INS11_ILi3ELi4ELi3EEES14_NSS_INS5_IJS15_S1I_EEENS5_IJS1I_SB_EEEEEEENS4_39AutoVectorizingCopyWithAssumedAlignmentILi128EEENS4_14SM90_TMA_STOREES1Z_S21_S21_EEEvvEEEEvNT_6ParamsE --------------------------
	.section	.text._ZN7cutlass13device_kernelINS_4gemm6kernel13GemmUniversalIN4cute5tupleIJiiiiEEENS1_10collective13CollectiveMmaINS1_35MainloopSm100TmaUmmaWarpSpecializedILi6ELi2ELi2ENS5_IJNS4_1CILi1EEESB_SB_EEEEENS5_IJNSA_ILi128EEENSA_ILi256EEENSA_ILi32EEEEEENS_10bfloat16_tENS5_IJlSB_lEEESI_SJ_NS4_8TiledMMAINS4_8MMA_AtomIJNS4_20SM100_MMA_F16BF16_SSISI_SI_fLi128ELi256ELNS4_4UMMA5MajorE0ELSO_0ELNSN_7ScaleInE0ELSP_0EEEEEENS4_6LayoutISC_NS5_IJNSA_ILi0EEEST_ST_EEEEENS5_IJNS4_10UnderscoreESW_SW_EEEEENS4_13SM90_TMA_LOADENS4_14ComposedLayoutINS4_7SwizzleILi2ELi4ELi3EEENS4_18smem_ptr_flag_bitsILi16EEENSS_INS5_IJNSA_ILi8EEESG_EEENS5_IJSG_SB_EEEEEEEvNS4_8identityESZ_S19_vS1A_EENS_8epilogue10collective18CollectiveEpilogueINS1C_23Sm100TmaWarpSpecializedILi4ELi2ELi64ELb1ELb0EEEJSH_NS5_IJNSS_ISE_SB_EENSS_INSA_ILi64EEESB_EEEEESI_SJ_SI_SJ_NS1C_6fusion15FusionCallbacksIS1G_NS1L_17LinearCombinationISI_fSI_fLNS_15FloatRoundStyleE2EEESH_S1K_JEEENS4_5SM1004TMEM4LOAD26SM100_TMEM_LOAD_32dp32b64xESZ_NS10_INS11_ILi3ELi4ELi3EEES14_NSS_INS5_IJS15_S1I_EEENS5_IJS1I_SB_EEEEEEENS4_39AutoVectorizingCopyWithAssumedAlignmentILi128EEENS4_14SM90_TMA_STOREES1Z_S21_S21_EEEvvEEEEvNT_6ParamsE,"ax",@progbits
	.align	128
.text._ZN7cutlass13device_kernelINS_4gemm6kernel13GemmUniversalIN4cute5tupleIJiiiiEEENS1_10collective13CollectiveMmaINS1_35MainloopSm100TmaUmmaWarpSpecializedILi6ELi2ELi2ENS5_IJNS4_1CILi1EEESB_SB_EEEEENS5_IJNSA_ILi128EEENSA_ILi256EEENSA_ILi32EEEEEENS_10bfloat16_tENS5_IJlSB_lEEESI_SJ_NS4_8TiledMMAINS4_8MMA_AtomIJNS4_20SM100_MMA_F16BF16_SSISI_SI_fLi128ELi256ELNS4_4UMMA5MajorE0ELSO_0ELNSN_7ScaleInE0ELSP_0EEEEEENS4_6LayoutISC_NS5_IJNSA_ILi0EEEST_ST_EEEEENS5_IJNS4_10UnderscoreESW_SW_EEEEENS4_13SM90_TMA_LOADENS4_14ComposedLayoutINS4_7SwizzleILi2ELi4ELi3EEENS4_18smem_ptr_flag_bitsILi16EEENSS_INS5_IJNSA_ILi8EEESG_EEENS5_IJSG_SB_EEEEEEEvNS4_8identityESZ_S19_vS1A_EENS_8epilogue10collective18CollectiveEpilogueINS1C_23Sm100TmaWarpSpecializedILi4ELi2ELi64ELb1ELb0EEEJSH_NS5_IJNSS_ISE_SB_EENSS_INSA_ILi64EEESB_EEEEESI_SJ_SI_SJ_NS1C_6fusion15FusionCallbacksIS1G_NS1L_17LinearCombinationISI_fSI_fLNS_15FloatRoundStyleE2EEESH_S1K_JEEENS4_5SM1004TMEM4LOAD26SM100_TMEM_LOAD_32dp32b64xESZ_NS10_INS11_ILi3ELi4ELi3EEES14_NSS_INS5_IJS15_S1I_EEENS5_IJS1I_SB_EEEEEEENS4_39AutoVectorizingCopyWithAssumedAlignmentILi128EEENS4_14SM90_TMA_STOREES1Z_S21_S21_EEEvvEEEEvNT_6ParamsE:
        .type           _ZN7cutlass13device_kernelINS_4gemm6kernel13GemmUniversalIN4cute5tupleIJiiiiEEENS1_10collective13CollectiveMmaINS1_35MainloopSm100TmaUmmaWarpSpecializedILi6ELi2ELi2ENS5_IJNS4_1CILi1EEESB_SB_EEEEENS5_IJNSA_ILi128EEENSA_ILi256EEENSA_ILi32EEEEEENS_10bfloat16_tENS5_IJlSB_lEEESI_SJ_NS4_8TiledMMAINS4_8MMA_AtomIJNS4_20SM100_MMA_F16BF16_SSISI_SI_fLi128ELi256ELNS4_4UMMA5MajorE0ELSO_0ELNSN_7ScaleInE0ELSP_0EEEEEENS4_6LayoutISC_NS5_IJNSA_ILi0EEEST_ST_EEEEENS5_IJNS4_10UnderscoreESW_SW_EEEEENS4_13SM90_TMA_LOADENS4_14ComposedLayoutINS4_7SwizzleILi2ELi4ELi3EEENS4_18smem_ptr_flag_bitsILi16EEENSS_INS5_IJNSA_ILi8EEESG_EEENS5_IJSG_SB_EEEEEEEvNS4_8identityESZ_S19_vS1A_EENS_8epilogue10collective18CollectiveEpilogueINS1C_23Sm100TmaWarpSpecializedILi4ELi2ELi64ELb1ELb0EEEJSH_NS5_IJNSS_ISE_SB_EENSS_INSA_ILi64EEESB_EEEEESI_SJ_SI_SJ_NS1C_6fusion15FusionCallbacksIS1G_NS1L_17LinearCombinationISI_fSI_fLNS_15FloatRoundStyleE2EEESH_S1K_JEEENS4_5SM1004TMEM4LOAD26SM100_TMEM_LOAD_32dp32b64xESZ_NS10_INS11_ILi3ELi4ELi3EEES14_NSS_INS5_IJS15_S1I_EEENS5_IJS1I_SB_EEEEEEENS4_39AutoVectorizingCopyWithAssumedAlignmentILi128EEENS4_14SM90_TMA_STOREES1Z_S21_S21_EEEvvEEEEvNT_6ParamsE,@function
        .size           _ZN7cutlass13device_kernelINS_4gemm6kernel13GemmUniversalIN4cute5tupleIJiiiiEEENS1_10collective13CollectiveMmaINS1_35MainloopSm100TmaUmmaWarpSpecializedILi6ELi2ELi2ENS5_IJNS4_1CILi1EEESB_SB_EEEEENS5_IJNSA_ILi128EEENSA_ILi256EEENSA_ILi32EEEEEENS_10bfloat16_tENS5_IJlSB_lEEESI_SJ_NS4_8TiledMMAINS4_8MMA_AtomIJNS4_20SM100_MMA_F16BF16_SSISI_SI_fLi128ELi256ELNS4_4UMMA5MajorE0ELSO_0ELNSN_7ScaleInE0ELSP_0EEEEEENS4_6LayoutISC_NS5_IJNSA_ILi0EEEST_ST_EEEEENS5_IJNS4_10UnderscoreESW_SW_EEEEENS4_13SM90_TMA_LOADENS4_14ComposedLayoutINS4_7SwizzleILi2ELi4ELi3EEENS4_18smem_ptr_flag_bitsILi16EEENSS_INS5_IJNSA_ILi8EEESG_EEENS5_IJSG_SB_EEEEEEEvNS4_8identityESZ_S19_vS1A_EENS_8epilogue10collective18CollectiveEpilogueINS1C_23Sm100TmaWarpSpecializedILi4ELi2ELi64ELb1ELb0EEEJSH_NS5_IJNSS_ISE_SB_EENSS_INSA_ILi64EEESB_EEEEESI_SJ_SI_SJ_NS1C_6fusion15FusionCallbacksIS1G_NS1L_17LinearCombinationISI_fSI_fLNS_15FloatRoundStyleE2EEESH_S1K_JEEENS4_5SM1004TMEM4LOAD26SM100_TMEM_LOAD_32dp32b64xESZ_NS10_INS11_ILi3ELi4ELi3EEES14_NSS_INS5_IJS15_S1I_EEENS5_IJS1I_SB_EEEEEEENS4_39AutoVectorizingCopyWithAssumedAlignmentILi128EEENS4_14SM90_TMA_STOREES1Z_S21_S21_EEEvvEEEEvNT_6ParamsE,(.L_x_176 - _ZN7cutlass13device_kernelINS_4gemm6kernel13GemmUniversalIN4cute5tupleIJiiiiEEENS1_10collective13CollectiveMmaINS1_35MainloopSm100TmaUmmaWarpSpecializedILi6ELi2ELi2ENS5_IJNS4_1CILi1EEESB_SB_EEEEENS5_IJNSA_ILi128EEENSA_ILi256EEENSA_ILi32EEEEEENS_10bfloat16_tENS5_IJlSB_lEEESI_SJ_NS4_8TiledMMAINS4_8MMA_AtomIJNS4_20SM100_MMA_F16BF16_SSISI_SI_fLi128ELi256ELNS4_4UMMA5MajorE0ELSO_0ELNSN_7ScaleInE0ELSP_0EEEEEENS4_6LayoutISC_NS5_IJNSA_ILi0EEEST_ST_EEEEENS5_IJNS4_10UnderscoreESW_SW_EEEEENS4_13SM90_TMA_LOADENS4_14ComposedLayoutINS4_7SwizzleILi2ELi4ELi3EEENS4_18smem_ptr_flag_bitsILi16EEENSS_INS5_IJNSA_ILi8EEESG_EEENS5_IJSG_SB_EEEEEEEvNS4_8identityESZ_S19_vS1A_EENS_8epilogue10collective18CollectiveEpilogueINS1C_23Sm100TmaWarpSpecializedILi4ELi2ELi64ELb1ELb0EEEJSH_NS5_IJNSS_ISE_SB_EENSS_INSA_ILi64EEESB_EEEEESI_SJ_SI_SJ_NS1C_6fusion15FusionCallbacksIS1G_NS1L_17LinearCombinationISI_fSI_fLNS_15FloatRoundStyleE2EEESH_S1K_JEEENS4_5SM1004TMEM4LOAD26SM100_TMEM_LOAD_32dp32b64xESZ_NS10_INS11_ILi3ELi4ELi3EEES14_NSS_INS5_IJS15_S1I_EEENS5_IJS1I_SB_EEEEEEENS4_39AutoVectorizingCopyWithAssumedAlignmentILi128EEENS4_14SM90_TMA_STOREES1Z_S21_S21_EEEvvEEEEvNT_6ParamsE)
        .other          _ZN7cutlass13device_kernelINS_4gemm6kernel13GemmUniversalIN4cute5tupleIJiiiiEEENS1_10collective13CollectiveMmaINS1_35MainloopSm100TmaUmmaWarpSpecializedILi6ELi2ELi2ENS5_IJNS4_1CILi1EEESB_SB_EEEEENS5_IJNSA_ILi128EEENSA_ILi256EEENSA_ILi32EEEEEENS_10bfloat16_tENS5_IJlSB_lEEESI_SJ_NS4_8TiledMMAINS4_8MMA_AtomIJNS4_20SM100_MMA_F16BF16_SSISI_SI_fLi128ELi256ELNS4_4UMMA5MajorE0ELSO_0ELNSN_7ScaleInE0ELSP_0EEEEEENS4_6LayoutISC_NS5_IJNSA_ILi0EEEST_ST_EEEEENS5_IJNS4_10UnderscoreESW_SW_EEEEENS4_13SM90_TMA_LOADENS4_14ComposedLayoutINS4_7SwizzleILi2ELi4ELi3EEENS4_18smem_ptr_flag_bitsILi16EEENSS_INS5_IJNSA_ILi8EEESG_EEENS5_IJSG_SB_EEEEEEEvNS4_8identityESZ_S19_vS1A_EENS_8epilogue10collective18CollectiveEpilogueINS1C_23Sm100TmaWarpSpecializedILi4ELi2ELi64ELb1ELb0EEEJSH_NS5_IJNSS_ISE_SB_EENSS_INSA_ILi64EEESB_EEEEESI_SJ_SI_SJ_NS1C_6fusion15FusionCallbacksIS1G_NS1L_17LinearCombinationISI_fSI_fLNS_15FloatRoundStyleE2EEESH_S1K_JEEENS4_5SM1004TMEM4LOAD26SM100_TMEM_LOAD_32dp32b64xESZ_NS10_INS11_ILi3ELi4ELi3EEES14_NSS_INS5_IJS15_S1I_EEENS5_IJS1I_SB_EEEEEEENS4_39AutoVectorizingCopyWithAssumedAlignmentILi128EEENS4_14SM90_TMA_STOREES1Z_S21_S21_EEEvvEEEEvNT_6ParamsE,@"STO_CUDA_ENTRY STV_DEFAULT"
_ZN7cutlass13device_kernelINS_4gemm6kernel13GemmUniversalIN4cute5tupleIJiiiiEEENS1_10collective13CollectiveMmaINS1_35MainloopSm100TmaUmmaWarpSpecializedILi6ELi2ELi2ENS5_IJNS4_1CILi1EEESB_SB_EEEEENS5_IJNSA_ILi128EEENSA_ILi256EEENSA_ILi32EEEEEENS_10bfloat16_tENS5_IJlSB_lEEESI_SJ_NS4_8TiledMMAINS4_8MMA_AtomIJNS4_20SM100_MMA_F16BF16_SSISI_SI_fLi128ELi256ELNS4_4UMMA5MajorE0ELSO_0ELNSN_7ScaleInE0ELSP_0EEEEEENS4_6LayoutISC_NS5_IJNSA_ILi0EEEST_ST_EEEEENS5_IJNS4_10UnderscoreESW_SW_EEEEENS4_13SM90_TMA_LOADENS4_14ComposedLayoutINS4_7SwizzleILi2ELi4ELi3EEENS4_18smem_ptr_flag_bitsILi16EEENSS_INS5_IJNSA_ILi8EEESG_EEENS5_IJSG_SB_EEEEEEEvNS4_8identityESZ_S19_vS1A_EENS_8epilogue10collective18CollectiveEpilogueINS1C_23Sm100TmaWarpSpecializedILi4ELi2ELi64ELb1ELb0EEEJSH_NS5_IJNSS_ISE_SB_EENSS_INSA_ILi64EEESB_EEEEESI_SJ_SI_SJ_NS1C_6fusion15FusionCallbacksIS1G_NS1L_17LinearCombinationISI_fSI_fLNS_15FloatRoundStyleE2EEESH_S1K_JEEENS4_5SM1004TMEM4LOAD26SM100_TMEM_LOAD_32dp32b64xESZ_NS10_INS11_ILi3ELi4ELi3EEES14_NSS_INS5_IJS15_S1I_EEENS5_IJS1I_SB_EEEEEEENS4_39AutoVectorizingCopyWithAssumedAlignmentILi128EEENS4_14SM90_TMA_STOREES1Z_S21_S21_EEEvvEEEEvNT_6ParamsE:
[----:B------:R-:W1:Y:S01]  /*0000*/  LDC R1, c[0x0][0x37c] ;  /* 0x0000df00ff017b82 */ /* 0x000e620000000800 */
[----:B------:R-:W2:Y:S01]  /*0010*/  S2R R170, SR_TID.X ;  /* 0x0000000000aa7919 */ /* 0x000ea20000002100 */
[----:B------:R-:W3:Y:S01]  /*0020*/  LDCU.64 UR4, c[0x0][0x890] ;  /* 0x00011200ff0477ac */ /* 0x000ee20008000a00 */
[----:B------:R-:W-:Y:S02]  /*0030*/  PRMT R155, RZ, 0x7610, R155 ;  /* 0x00007610ff9b7816 */ /* 0x000fe4000000009b */
[----:B------:R-:W-:Y:S01]  /*0040*/  ELECT P5, URZ, PT ;  /* 0x0000000000ff782f */ /* 0x000fe200038a0000 */
[----:B------:R-:W4:Y:S01]  /*0050*/  LDCU.64 UR46, c[0x0][0x358] ;  /* 0x00006b00ff2e77ac */ /* 0x000f220008000a00 */
[----:B---3--:R-:W-:-:S04]  /*0060*/  UISETP.NE.U32.AND UP0, UPT, UR4, URZ, UPT ;  /* 0x000000ff0400728c */ /* 0x008fc8000bf05070 */
[----:B------:R-:W-:Y:S01]  /*0070*/  UISETP.NE.AND.EX UP0, UPT, UR5, URZ, UPT, UP0 ;  /* 0x000000ff0500728c */ /* 0x000fe2000bf05300 */
[----:B--2---:R-:W-:-:S05]  /*0080*/  SHF.R.U32.HI R162, RZ, 0x5, R170 ;  /* 0x00000005ffa27819 */ /* 0x004fca00000116aa */
[----:B------:R-:W2:Y:S02]  /*0090*/  SHFL.IDX PT, R0, R162, RZ, 0x1f ;  /* 0x00001fffa2007589 */ /* 0x000ea400000e0000 */
[----:B--2---:R-:W-:Y:S01]  /*00a0*/  R2UR UR8, R0 ;  /* 0x00000000000872ca */ /* 0x004fe200000e0000 */
[----:B-1--4-:R-:W-:-:S14]  /*00b0*/  BRA.U UP0, `(.L_x_0) ;  /* 0x00000001002c7547 */ /* 0x012fdc000b800000 */
[----:B------:R-:W1:Y:S02]  /*00c0*/  LDCU.64 UR6, c[0x0][0x888] ;  /* 0x00011100ff0677ac */ /* 0x000e640008000a00 */
[----:B-1----:R-:W-:-:S04]  /*00d0*/  UISETP.NE.U32.AND UP0, UPT, UR6, URZ, UPT ;  /* 0x000000ff0600728c */ /* 0x002fc8000bf05070 */
[----:B------:R-:W-:-:S09]  /*00e0*/  UISETP.NE.AND.EX UP0, UPT, UR7, URZ, UPT, UP0 ;  /* 0x000000ff0700728c */ /* 0x000fd2000bf05300 */
[----:B------:R-:W-:Y:S05]  /*00f0*/  BRA.U !UP0, `(.L_x_1) ;  /* 0x0000000108107547 */ /* 0x000fea000b800000 */
[----:B------:R-:W1:Y:S02]  /*0100*/  LDC.64 R2, c[0x0][0x888] ;  /* 0x00022200ff027b82 */ /* 0x000e640000000a00 */
[----:B-1----:R1:W5:Y:S01]  /*0110*/  LDG.E R81, desc[UR46][R2.64] ;  /* 0x0000002e02517981 */ /* 0x002362000c1e1900 */
[----:B------:R-:W-:Y:S01]  /*0120*/  HFMA2 R155, -RZ, RZ, 0, 5.9604644775390625e-08 ;  /* 0x00000001ff9b7431 */ /* 0x000fe200000001ff */
[----:B------:R-:W-:Y:S05]  /*0130*/  BRA `(.L_x_0) ;  /* 0x00000000000c7947 */ /* 0x000fea0003800000 */
.L_x_1:
[----:B------:R-:W1:Y:S01]  /*0140*/  LDCU UR6, c[0x0][0x880] ;  /* 0x00011000ff0677ac */ /* 0x000e620008000800 */
[----:B------:R-:W-:Y:S01]  /*0150*/  HFMA2 R155, -RZ, RZ, 0, 5.9604644775390625e-08 ;  /* 0x00000001ff9b7431 */ /* 0x000fe200000001ff */
[----:B-1----:R-:W-:-:S07]  /*0160*/  MOV R81, UR6 ;  /* 0x0000000600517c02 */ /* 0x002fce0008000f00 */
.L_x_0:
[----:B------:R-:W2:Y:S02]  /*0170*/  LDCU.64 UR6, c[0x0][0x8b0] ;  /* 0x00011600ff0677ac */ /* 0x000ea40008000a00 */
[----:B--2---:R-:W-:-:S04]  /*0180*/  UISETP.NE.U32.AND UP0, UPT, UR6, URZ, UPT ;  /* 0x000000ff0600728c */ /* 0x004fc8000bf05070 */
[----:B------:R-:W-:-:S09]  /*0190*/  UISETP.NE.AND.EX UP0, UPT, UR7, URZ, UPT, UP0 ;  /* 0x000000ff0700728c */ /* 0x000fd2000bf05300 */
[----:B------:R-:W-:Y:S05]  /*01a0*/  BRA.U UP0, `(.L_x_2) ;  /* 0x0000000100247547 */ /* 0x000fea000b800000 */
[----:B------:R-:W2:Y:S02]  /*01b0*/  LDCU.64 UR6, c[0x0][0x8a8] ;  /* 0x00011500ff0677ac */ /* 0x000ea40008000a00 */
[----:B--2---:R-:W-:-:S04]  /*01c0*/  UISETP.NE.U32.AND UP0, UPT, UR6, URZ, UPT ;  /* 0x000000ff0600728c */ /* 0x004fc8000bf05070 */
[----:B------:R-:W-:-:S09]  /*01d0*/  UISETP.NE.AND.EX UP0, UPT, UR7, URZ, UPT, UP0 ;  /* 0x000000ff0700728c */ /* 0x000fd2000bf05300 */
[----:B------:R-:W-:Y:S05]  /*01e0*/  BRA.U !UP0, `(.L_x_3) ;  /* 0x00000001080c7547 */ /* 0x000fea000b800000 */
[----:B------:R-:W2:Y:S02]  /*01f0*/  LDC.64 R78, c[0x0][0x8a8] ;  /* 0x00022a00ff4e7b82 */ /* 0x000ea40000000a00 */
[----:B--2---:R2:W5:Y:S01]  /*0200*/  LDG.E R78, desc[UR46][R78.64] ;  /* 0x0000002e4e4e7981 */ /* 0x004562000c1e1900 */
[----:B------:R-:W-:Y:S05]  /*0210*/  BRA `(.L_x_2) ;  /* 0x0000000000087947 */ /* 0x000fea0003800000 */
.L_x_3:
[----:B------:R-:W2:Y:S02]  /*0220*/  LDCU UR6, c[0x0][0x8a0] ;  /* 0x00011400ff0677ac */ /* 0x000ea40008000800 */
[----:B--2---:R-:W-:Y:S02]  /*0230*/  MOV R78, UR6 ;  /* 0x00000006004e7c02 */ /* 0x004fe40008000f00 */
.L_x_2:
[----:B------:R-:W-:Y:S01]  /*0240*/  IMAD.U32 R0, RZ, RZ, UR8 ;  /* 0x00000008ff007e24 */ /* 0x000fe2000f8e00ff */
[----:B------:R-:W-:Y:S04]  /*0250*/  BSSY.RECONVERGENT B0, `(.L_x_4) ;  /* 0x000000c000007945 */ /* 0x000fe80003800200 */
[C---:B------:R-:W-:Y:S02]  /*0260*/  ISETP.NE.OR P1, PT, R0.reuse, 0x1, !P5 ;  /* 0x000000010000780c */ /* 0x040fe40006f25670 */
[----:B------:R-:W-:-:S11]  /*0270*/  ISETP.NE.OR P0, PT, R0, 0x3, !P5 ;  /* 0x000000030000780c */ /* 0x000fd60006f05670 */
[----:B------:R-:W-:Y:S05]  /*0280*/  @P1 BRA `(.L_x_5) ;  /* 0x0000000000201947 */ /* 0x000fea0003800000 */
[----:B------:R-:W3:Y:S02]  /*0290*/  LDCU.64 UR6, c[0x0][0x348] ;  /* 0x00006900ff0677ac */ /* 0x000ee40008000a00 */
[----:B---3--:R-:W-:Y:S02]  /*02a0*/  UIADD3 UR10, UP1, UPT, UR6, 0x80, URZ ;  /* 0x00000080060a7890 */ /* 0x008fe4000ff3e0ff */
[----:B------:R-:W-:Y:S02]  /*02b0*/  UIADD3 UR6, UP0, UPT, UR6, 0x180, URZ ;  /* 0x0000018006067890 */ /* 0x000fe4000ff1e0ff */
[----:B------:R-:W-:Y:S02]  /*02c0*/  UIADD3.X UR11, UPT, UPT, URZ, UR7, URZ, UP1, !UPT ;  /* 0x00000007ff0b7290 */ /* 0x000fe40008ffe4ff */
[----:B------:R-:W-:-:S07]  /*02d0*/  UIADD3.X UR7, UPT, UPT, URZ, UR7, URZ, UP0, !UPT ;  /* 0x00000007ff077290 */ /* 0x000fce00087fe4ff */
[----:B------:R3:W-:Y:S02]  /*02e0*/  UTMACCTL.PF [UR10] ;  /* 0x000000000a0079b9 */ /* 0x0007e40008040000 */
[----:B------:R3:W-:Y:S02]  /*02f0*/  UTMACCTL.PF [UR6] ;  /* 0x00000000060079b9 */ /* 0x0007e40008040000 */
[----:B---3--:R-:W-:Y:S01]  /*0300*/  NOP ;  /* 0x0000000000007918 */ /* 0x008fe20000000000 */
.L_x_5:
[----:B------:R-:W-:Y:S05]  /*0310*/  BSYNC.RECONVERGENT B0 ;  /* 0x0000000000007941 */ /* 0x000fea0003800200 */
.L_x_4:
[----:B------:R-:W-:Y:S04]  /*0320*/  BSSY.RECONVERGENT B0, `(.L_x_6) ;  /* 0x000000a000007945 */ /* 0x000fe80003800200 */
        /* <DEDUP_REMOVED lines=9> */
.L_x_7:
[----:B------:R-:W-:Y:S05]  /*03c0*/  BSYNC.RECONVERGENT B0 ;  /* 0x0000000000007941 */ /* 0x000fea0003800200 */
.L_x_6:
[----:B------:R-:W3:Y:S01]  /*03d0*/  LDCU.64 UR6, c[0x0][0x888] ;  /* 0x00011100ff0677ac */ /* 0x000ee20008000a00 */
[----:B------:R-:W-:Y:S02]  /*03e0*/  UISETP.EQ.U32.AND UP1, UPT, UR4, URZ, UPT ;  /* 0x000000ff0400728c */ /* 0x000fe4000bf22070 */
[----:B------:R-:W-:Y:S02]  /*03f0*/  UPLOP3.LUT UP2, UPT, UPT, UPT, UPT, 0x80, 0x8 ;  /* 0x000000000008789c */ /* 0x000fe40003f4f070 */
[----:B---3--:R-:W-:-:S04]  /*0400*/  UISETP.NE.U32.AND UP0, UPT, UR6, URZ, UPT ;  /* 0x000000ff0600728c */ /* 0x008fc8000bf05070 */
[----:B------:R-:W-:-:S04]  /*0410*/  UISETP.NE.AND.EX UP0, UPT, UR7, URZ, UPT, UP0 ;  /* 0x000000ff0700728c */ /* 0x000fc8000bf05300 */
[----:B------:R-:W-:-:S04]  /*0420*/  UISETP.EQ.OR.EX UP3, UPT, UR5, URZ, !UP0, UP1 ;  /* 0x000000ff0500728c */ /* 0x000fc8000c762710 */
[----:B------:R-:W-:-:S05]  /*0430*/  UP2UR UR50, UPR, URZ, 0x8 ;  /* 0x00000008ff327883 */ /* 0x000fca0008000000 */
[----:B------:R-:W-:Y:S07]  /*0440*/  BRA.U !UP3, `(.L_x_8) ;  /* 0x000000010b207547 */ /* 0x000fee000b800000 */
[----:B------:R-:W-:Y:S01]  /*0450*/  UISETP.NE.U32.AND UP2, UPT, UR4, URZ, UPT ;  /* 0x000000ff0400728c */ /* 0x000fe2000bf45070 */
[----:B-----5:R-:W-:Y:S01]  /*0460*/  FSETP.NEU.AND P0, PT, R81, RZ, PT ;  /* 0x000000ff5100720b */ /* 0x020fe20003f0d000 */
[----:B------:R-:W-:Y:S02]  /*0470*/  USEL UR4, URZ, 0xffffffff, UP0 ;  /* 0xffffffffff047887 */ /* 0x000fe40008000000 */
[----:B------:R-:W-:-:S10]  /*0480*/  UISETP.NE.AND.EX UP2, UPT, UR5, URZ, UPT, UP2 ;  /* 0x000000ff0500728c */ /* 0x000fd4000bf45320 */
[----:B------:R-:W-:Y:S01]  /*0490*/  VOTEU.ANY UP1, P0 ;  /* 0x0000000000ff7886 */ /* 0x000fe20000020100 */
[----:B------:R-:W-:-:S04]  /*04a0*/  @!UP2 USEL UR4, URZ, 0xffffffff, UP1 ;  /* 0xffffffffff04a887 */ /* 0x000fc80008800000 */
[----:B------:R-:W-:-:S04]  /*04b0*/  ULOP3.LUT UR4, UR4, 0x1, URZ, 0xc0, !UPT ;  /* 0x0000000104047892 */ /* 0x000fc8000f8ec0ff */
[----:B------:R-:W-:-:S11]  /*04c0*/  UISETP.NE.U32.AND UP2, UPT, UR4, 0x1, UPT ;  /* 0x000000010400788c */ /* 0x000fd6000bf45070 */
.L_x_8:
[----:B-1----:R-:W1:Y:S01]  /*04d0*/  SHFL.IDX PT, R2, R162, RZ, 0x1f ;  /* 0x00001fffa2027589 */ /* 0x002e6200000e0000 */
[----:B------:R-:W-:-:S04]  /*04e0*/  UISETP.NE.AND UP1, UPT, UR8, 0x2, UPT ;  /* 0x000000020800788c */ /* 0x000fc8000bf25270 */
[----:B------:R-:W-:Y:S01]  /*04f0*/  USEL UR6, URZ, 0x1, UP1 ;  /* 0x00000001ff067887 */ /* 0x000fe20008800000 */
[----:B-1----:R-:W-:-:S13]  /*0500*/  ISETP.NE.AND P0, PT, R2, RZ, PT ;  /* 0x000000ff0200720c */ /* 0x002fda0003f05270 */
[----:B------:R-:W-:Y:S05]  /*0510*/  @P0 BRA `(.L_x_9) ;  /* 0x0000000000580947 */ /* 0x000fea0003800000 */
[----:B------:R-:W1:Y:S01]  /*0520*/  S2UR UR5, SR_CgaCtaId ;  /* 0x00000000000579c3 */ /* 0x000e620000008800 */
[----:B------:R-:W-:Y:S01]  /*0530*/  UMOV UR7, 0x400 ;  /* 0x0000040000077882 */ /* 0x000fe20000000000 */
[----:B------:R-:W-:Y:S01]  /*0540*/  UMOV UR4, 0x1 ;  /* 0x0000000100047882 */ /* 0x000fe20000000000 */
[----:B------:R-:W-:Y:S01]  /*0550*/  ELECT P0, URZ, PT ;  /* 0x0000000000ff782f */ /* 0x000fe20003800000 */
[----:B------:R-:W-:-:S04]  /*0560*/  UIADD3 UR10, UPT, UPT, -UR4, 0x100000, URZ ;  /* 0x00100000040a7890 */ /* 0x000fc8000fffe1ff */
[----:B------:R-:W-:Y:S02]  /*0570*/  USHF.L.U32 UR11, UR10, 0xb, URZ ;  /* 0x0000000b0a0b7899 */ /* 0x000fe400080006ff */
[----:B------:R-:W-:Y:S02]  /*0580*/  USHF.L.U32 UR10, UR10, 0x1, URZ ;  /* 0x000000010a0a7899 */ /* 0x000fe400080006ff */
[----:B-1----:R-:W-:Y:S01]  /*0590*/  ULEA UR5, UR5, UR7, 0x18 ;  /* 0x0000000705057291 */ /* 0x002fe2000f8ec0ff */
[----:B------:R-:W1:Y:S11]  /*05a0*/  FENCE.VIEW.ASYNC.S ;  /* 0x00000000000073c6 */ /* 0x000e760000000000 */
[----:B-1----:R1:W3:Y:S01]  /*05b0*/  SYNCS.EXCH.64 URZ, [UR5], UR10 ;  /* 0x0000000a05ff75b2 */ /* 0x0022e20008000100 */
[----:B------:R1:W4:Y:S01]  /*05c0*/  SYNCS.EXCH.64 URZ, [UR5+0x30], UR10 ;  /* 0x0000300a05ff75b2 */ /* 0x0003220008000100 */
[----:B------:R1:W1:Y:S01]  /*05d0*/  SYNCS.EXCH.64 URZ, [UR5+0x8], UR10 ;  /* 0x0000080a05ff75b2 */ /* 0x0002620008000100 */
        /* <DEDUP_REMOVED lines=9> */
[----:B------:R-:W-:Y:S01]  /*0670*/  NOP ;  /* 0x0000000000007918 */ /* 0x000fe20000000000 */
.L_x_9:
[----:B------:R-:W2:Y:S01]  /*0680*/  SHFL.IDX PT, R2, R162, RZ, 0x1f ;  /* 0x00001fffa2027589 */ /* 0x000ea200000e0000 */
[----:B------:R-:W-:Y:S01]  /*0690*/  NOP ;  /* 0x0000000000007918 */ /* 0x000fe20000000000 */
[----:B--2---:R-:W-:-:S13]  /*06a0*/  ISETP.NE.AND P0, PT, R2, 0x1, PT ;  /* 0x000000010200780c */ /* 0x004fda0003f05270 */
[----:B------:R-:W-:Y:S05]  /*06b0*/  @P0 BRA `(.L_x_10) ;  /* 0x0000000000580947 */ /* 0x000fea0003800000 */
[----:B------:R-:W2:Y:S01]  /*06c0*/  S2UR UR7, SR_CgaCtaId ;  /* 0x00000000000779c3 */ /* 0x000ea20000008800 */
[----:B------:R-:W-:Y:S01]  /*06d0*/  UMOV UR9, 0x400 ;  /* 0x0000040000097882 */ /* 0x000fe20000000000 */
[----:B-1----:R-:W-:Y:S01]  /*06e0*/  UMOV UR5, 0x20 ;  /* 0x0000002000057882 */ /* 0x002fe20000000000 */
[----:B------:R-:W-:Y:S01]  /*06f0*/  UMOV UR4, 0x80 ;  /* 0x0000008000047882 */ /* 0x000fe20000000000 */
[----:B------:R-:W-:-:S04]  /*0700*/  UIADD3 UR10, UPT, UPT, -UR5, 0x100000, URZ ;  /* 0x00100000050a7890 */ /* 0x000fc8000fffe1ff */
[----:B------:R-:W-:Y:S02]  /*0710*/  USHF.L.U32 UR11, UR10, 0xb, URZ ;  /* 0x0000000b0a0b7899 */ /* 0x000fe400080006ff */
[----:B------:R-:W-:Y:S02]  /*0720*/  USHF.L.U32 UR10, UR10, 0x1, URZ ;  /* 0x000000010a0a7899 */ /* 0x000fe400080006ff */
[----:B------:R-:W-:-:S04]  /*0730*/  UIADD3 UR4, UPT, UPT, -UR4, 0x100000, URZ ;  /* 0x0010000004047890 */ /* 0x000fc8000fffe1ff */
[----:B------:R-:W-:Y:S02]  /*0740*/  USHF.L.U32 UR5, UR4, 0xb, URZ ;  /* 0x0000000b04057899 */ /* 0x000fe400080006ff */
[----:B------:R-:W-:Y:S01]  /*0750*/  USHF.L.U32 UR4, UR4, 0x1, URZ ;  /* 0x0000000104047899 */ /* 0x000fe200080006ff */
[----:B------:R-:W-:Y:S01]  /*0760*/  ELECT P0, URZ, PT ;  /* 0x0000000000ff782f */ /* 0x000fe20003800000 */
[----:B--2---:R-:W-:Y:S01]  /*0770*/  ULEA UR7, UR7, UR9, 0x18 ;  /* 0x0000000907077291 */ /* 0x004fe2000f8ec0ff */
[----:B------:R-:W1:Y:S11]  /*0780*/  FENCE.VIEW.ASYNC.S ;  /* 0x00000000000073c6 */ /* 0x000e760000000000 */
[----:B-1----:R2:W1:Y:S01]  /*0790*/  SYNCS.EXCH.64 URZ, [UR7+0x60], UR10 ;  /* 0x0000600a07ff75b2 */ /* 0x0024620008000100 */
[----:B------:R2:W1:Y:S01]  /*07a0*/  SYNCS.EXCH.64 URZ, [UR7+0x80], UR4 ;  /* 0x0000800407ff75b2 */ /* 0x0004620008000100 */
[----:B------:R2:W1:Y:S01]  /*07b0*/  SYNCS.EXCH.64 URZ, [UR7+0x68], UR10 ;  /* 0x0000680a07ff75b2 */ /* 0x0004620008000100 */
[----:B------:R2:W1:Y:S01]  /*07c0*/  SYNCS.EXCH.64 URZ, [UR7+0x88], UR4 ;  /* 0x0000880407ff75b2 */ /* 0x0004620008000100 */
[----:B------:R2:W1:Y:S01]  /*07d0*/  SYNCS.EXCH.64 URZ, [UR7+0x70], UR10 ;  /* 0x0000700a07ff75b2 */ /* 0x0004620008000100 */
[----:B------:R2:W1:Y:S01]  /*07e0*/  SYNCS.EXCH.64 URZ, [UR7+0x90], UR4 ;  /* 0x0000900407ff75b2 */ /* 0x0004620008000100 */
[----:B------:R2:W1:Y:S01]  /*07f0*/  SYNCS.EXCH.64 URZ, [UR7+0x78], UR10 ;  /* 0x0000780a07ff75b2 */ /* 0x0004620008000100 */
[----:B------:R2:W1:Y:S02]  /*0800*/  SYNCS.EXCH.64 URZ, [UR7+0x98], UR4 ;  /* 0x0000980407ff75b2 */ /* 0x0004640008000100 */
[----:B--2---:R-:W-:Y:S01]  /*0810*/  NOP ;  /* 0x0000000000007918 */ /* 0x004fe20000000000 */
.L_x_10:
[----:B------:R-:W2:Y:S01]  /*0820*/  SHFL.IDX PT, R2, R162, RZ, 0x1f ;  /* 0x00001fffa2027589 */ /* 0x000ea200000e0000 */
[----:B------:R-:W-:Y:S01]  /*0830*/  NOP ;  /* 0x0000000000007918 */ /* 0x000fe20000000000 */
[----:B--2---:R-:W-:-:S13]  /*0840*/  ISETP.NE.AND P0, PT, R2, 0x3, PT ;  /* 0x000000030200780c */ /* 0x004fda0003f05270 */
[----:B------:R-:W-:Y:S05]  /*0850*/  @P0 BRA `(.L_x_11) ;  /* 0x0000000000300947 */ /* 0x000fea0003800000 */
[----:B-1----:R-:W1:Y:S01]  /*0860*/  S2UR UR5, SR_CgaCtaId ;  /* 0x00000000000579c3 */ /* 0x002e620000008800 */
        /* <DEDUP_REMOVED lines=8> */
[----:B-1----:R2:W1:Y:S01]  /*08f0*/  SYNCS.EXCH.64 URZ, [UR5+0xa0], UR10 ;  /* 0x0000a00a05ff75b2 */ /* 0x0024620008000100 */
[----:B------:R2:W1:Y:S02]  /*0900*/  SYNCS.EXCH.64 URZ, [UR5+0xa8], UR10 ;  /* 0x0000a80a05ff75b2 */ /* 0x0004640008000100 */
[----:B--2---:R-:W-:Y:S01]  /*0910*/  NOP ;  /* 0x0000000000007918 */ /* 0x004fe20000000000 */
.L_x_11:
[----:B------:R-:W2:Y:S01]  /*0920*/  SHFL.IDX PT, R2, R162, RZ, 0x1f ;  /* 0x00001fffa2027589 */ /* 0x000ea200000e0000 */
[----:B------:R-:W-:Y:S01]  /*0930*/  NOP ;  /* 0x0000000000007918 */ /* 0x000fe20000000000 */
[----:B--2---:R-:W-:-:S13]  /*0940*/  ISETP.NE.AND P0, PT, R2, 0x4, PT ;  /* 0x000000040200780c */ /* 0x004fda0003f05270 */
[----:B------:R-:W-:Y:S05]  /*0950*/  @P0 BRA `(.L_x_12) ;  /* 0x00000000004c0947 */ /* 0x000fea0003800000 */
[----:B-1----:R-:W1:Y:S01]  /*0960*/  S2UR UR5, SR_CgaCtaId ;  /* 0x00000000000579c3 */ /* 0x002e620000008800 */
[----:B------:R-:W-:Y:S01]  /*0970*/  UMOV UR9, 0x100 ;  /* 0x0000010000097882 */ /* 0x000fe20000000000 */
[----:B------:R-:W-:Y:S01]  /*0980*/  UMOV UR7, 0x400 ;  /* 0x0000040000077882 */ /* 0x000fe20000000000 */
[----:B------:R-:W-:Y:S01]  /*0990*/  USEL UR9, UR9, 0xe0, UP2 ;  /* 0x000000e009097887 */ /* 0x000fe20009000000 */
[----:B------:R-:W-:Y:S01]  /*09a0*/  UMOV UR4, 0x1 ;  /* 0x0000000100047882 */ /* 0x000fe20000000000 */
[----:B------:R-:W-:Y:S01]  /*09b0*/  ELECT P0, URZ, PT ;  /* 0x0000000000ff782f */ /* 0x000fe20003800000 */
[----:B------:R-:W-:-:S04]  /*09c0*/  UIADD3 UR10, UPT, UPT, -UR4, 0x100000, URZ ;  /* 0x00100000040a7890 */ /* 0x000fc8000fffe1ff */
[----:B------:R-:W-:Y:S02]  /*09d0*/  USHF.L.U32 UR11, UR10, 0xb, URZ ;  /* 0x0000000b0a0b7899 */ /* 0x000fe400080006ff */
[----:B------:R-:W-:Y:S02]  /*09e0*/  USHF.L.U32 UR10, UR10, 0x1, URZ ;  /* 0x000000010a0a7899 */ /* 0x000fe400080006ff */
[----:B------:R-:W-:-:S04]  /*09f0*/  UIADD3 UR12, UPT, UPT, -UR9, 0x100000, URZ ;  /* 0x00100000090c7890 */ /* 0x000fc8000fffe1ff */
[----:B------:R-:W-:Y:S02]  /*0a00*/  USHF.L.U32 UR13, UR12, 0xb, URZ ;  /* 0x0000000b0c0d7899 */ /* 0x000fe400080006ff */
[----:B------:R-:W-:Y:S02]  /*0a10*/  USHF.L.U32 UR12, UR12, 0x1, URZ ;  /* 0x000000010c0c7899 */ /* 0x000fe400080006ff */
[----:B-1----:R-:W-:Y:S01]  /*0a20*/  ULEA UR5, UR5, UR7, 0x18 ;  /* 0x0000000705057291 */ /* 0x002fe2000f8ec0ff */
[----:B------:R-:W1:Y:S11]  /*0a30*/  FENCE.VIEW.ASYNC.S ;  /* 0x00000000000073c6 */ /* 0x000e760000000000 */
[----:B-1----:R2:W1:Y:S01]  /*0a40*/  SYNCS.EXCH.64 URZ, [UR5+0xb0], UR10 ;  /* 0x0000b00a05ff75b2 */ /* 0x0024620008000100 */
[----:B------:R2:W1:Y:S01]  /*0a50*/  SYNCS.EXCH.64 URZ, [UR5+0xc0], UR12 ;  /* 0x0000c00c05ff75b2 */ /* 0x0004620008000100 */
[----:B------:R2:W1:Y:S01]  /*0a60*/  SYNCS.EXCH.64 URZ, [UR5+0xb8], UR10 ;  /* 0x0000b80a05ff75b2 */ /* 0x0004620008000100 */
[----:B------:R2:W1:Y:S02]  /*0a70*/  SYNCS.EXCH.64 URZ, [UR5+0xc8], UR12 ;  /* 0x0000c80c05ff75b2 */ /* 0x0004640008000100 */
[----:B--2---:R-:W-:Y:S01]  /*0a80*/  NOP ;  /* 0x0000000000007918 */ /* 0x004fe20000000000 */
.L_x_12:
        /* <DEDUP_REMOVED lines=20> */
[----:B------:R2:W1:Y:S02]  /*0bd0*/  SYNCS.EXCH.64 URZ, [UR7+0xe8], UR4 ;  /* 0x0000e80407ff75b2 */ /* 0x0004640008000100 */
[----:B--2---:R-:W-:Y:S01]  /*0be0*/  NOP ;  /* 0x0000000000007918 */ /* 0x004fe20000000000 */
.L_x_13:
        /* <DEDUP_REMOVED lines=18> */
.L_x_14:
[----:B-1----:R-:W1:Y:S01]  /*0d10*/  S2UR UR5, SR_CTAID.X ;  /* 0x00000000000579c3 */ /* 0x002e620000002500 */
[----:B------:R-:W-:-:S05]  /*0d20*/  CS2R.32 R156, SR_CgaSize ;  /* 0x00000000009c7805 */ /* 0x000fca0000008a00 */
[----:B------:R-:W-:-:S05]  /*0d30*/  IMAD R156, R156, -0xa0, RZ ;  /* 0xffffff609c9c7824 */ /* 0x000fca00078e02ff */
[----:B------:R-:W-:-:S14]  /*0d40*/  R2UR UR9, R156 ;  /* 0x000000009c0972ca */ /* 0x000fdc00000e0000 */
[----:B------:R-:W2:Y:S01]  /*0d50*/  LDCU UR9, c[0x0][UR9+0x2b0] ;  /* 0x00005600090977ac */ /* 0x000ea20008000800 */
[----:B------:R-:W-:Y:S01]  /*0d60*/  NOP ;  /* 0x0000000000007918 */ /* 0x000fe20000000000 */
[----:B------:R-:W-:-:S05]  /*0d70*/  CS2R.32 R156, SR_CgaSize ;  /* 0x00000000009c7805 */ /* 0x000fca0000008a00 */
[----:B------:R-:W-:-:S05]  /*0d80*/  IMAD R156, R156, -0xa0, RZ ;  /* 0xffffff609c9c7824 */ /* 0x000fca00078e02ff */
[----:B------:R-:W-:-:S14]  /*0d90*/  R2UR UR7, R156 ;  /* 0x000000009c0772ca */ /* 0x000fdc00000e0000 */
[----:B------:R-:W3:Y:S01]  /*0da0*/  LDCU UR7, c[0x0][UR7+0x2b4] ;  /* 0x00005680070777ac */ /* 0x000ee20008000800 */
[----:B------:R-:W4:Y:S08]  /*0db0*/  S2UR UR4, SR_CTAID.Y ;  /* 0x00000000000479c3 */ /* 0x000f300000002600 */
[----:B------:R-:W3:Y:S01]  /*0dc0*/  LDC R9, c[0x0][0xb24] ;  /* 0x0002c900ff097b82 */ /* 0x000ee20000000800 */
[----:B-1----:R-:W-:-:S02]  /*0dd0*/  I2FP.F32.U32 R4, UR5 ;  /* 0x0000000500047c45 */ /* 0x002fc40008201000 */
[----:B------:R-:W-:-:S05]  /*0de0*/  CS2R.32 R5, SR_CgaSize ;  /* 0x0000000000057805 */ /* 0x000fca0000008a00 */
[----:B------:R-:W-:-:S06]  /*0df0*/  IMAD R5, R5, -0xa0, RZ ;  /* 0xffffff6005057824 */ /* 0x000fcc00078e02ff */
[----:B------:R-:W1:Y:S01]  /*0e00*/  LDC R5, c[0x0][R5+0x2a0] ;  /* 0x0000a80005057b82 */ /* 0x000e620000000800 */
[----:B------:R-:W-:Y:S01]  /*0e10*/  MOV R21, UR5 ;  /* 0x0000000500157c02 */ /* 0x000fe20008000f00 */
[----:B--2---:R-:W-:Y:S01]  /*0e20*/  FMUL R4, R4, UR9 ;  /* 0x0000000904047c20 */ /* 0x004fe20008400000 */
[----:B----4-:R-:W-:Y:S02]  /*0e30*/  I2FP.F32.U32 R2, UR4 ;  /* 0x0000000400027c45 */ /* 0x010fe40008201000 */
[----:B------:R-:W-:-:S05]  /*0e40*/  CS2R.32 R3, SR_CgaSize ;  /* 0x0000000000037805 */ /* 0x000fca0000008a00 */
[----:B------:R-:W-:-:S06]  /*0e50*/  IMAD R3, R3, -0xa0, RZ ;  /* 0xffffff6003037824 */ /* 0x000fcc00078e02ff */
[----:B------:R-:W2:Y:S01]  /*0e60*/  LDC R3, c[0x0][R3+0x2a4] ;  /* 0x0000a90003037b82 */ /* 0x000ea20000000800 */
[----:B------:R-:W4:Y:S01]  /*0e70*/  F2I.U32.TRUNC.NTZ R156, R4 ;  /* 0x00000004009c7305 */ /* 0x000f22000020f000 */
[----:B------:R-:W-:Y:S01]  /*0e80*/  MOV R20, UR4 ;  /* 0x0000000400147c02 */ /* 0x000fe20008000f00 */
[----:B---3--:R-:W-:-:S05]  /*0e90*/  FMUL R2, R2, UR7 ;  /* 0x0000000702027c20 */ /* 0x008fca0008400000 */
[----:B------:R-:W-:Y:S01]  /*0ea0*/  BAR.SYNC.DEFER_BLOCKING 0x0 ;  /* 0x0000000000007b1d */ /* 0x000fe20000010000 */
[----:B------:R-:W-:-:S05]  /*0eb0*/  ISETP.GE.AND P0, PT, R9, 0x1, PT ;  /* 0x000000010900780c */ /* 0x000fca0003f06270 */
[----:B------:R-:W3:Y:S02]  /*0ec0*/  F2I.U32.TRUNC.NTZ R154, R2 ;  /* 0x00000002009a7305 */ /* 0x000ee4000020f000 */
[----:B------:R-:W2:Y:S01]  /*0ed0*/  S2UR UR36, SR_CTAID.Z ;  /* 0x00000000002479c3 */ /* 0x000ea20000002700 */
[----:B----4-:R-:W-:-:S05]  /*0ee0*/  IADD3 R156, PT, PT, -R156, RZ, RZ ;  /* 0x000000ff9c9c7210 */ /* 0x010fca0007ffe1ff */
[----:B-1----:R-:W-:Y:S01]  /*0ef0*/  IMAD R156, R5, R156, UR5 ;  /* 0x00000005059c7e24 */ /* 0x002fe2000f8e029c */
[----:B---3--:R-:W-:-:S05]  /*0f00*/  IADD3 R154, PT, PT, -R154, RZ, RZ ;  /* 0x000000ff9a9a7210 */ /* 0x008fca0007ffe1ff */
[----:B--2---:R-:W-:Y:S01]  /*0f10*/  IMAD R154, R3, R154, UR4 ;  /* 0x00000004039a7e24 */ /* 0x004fe2000f8e029a */
[----:B------:R-:W-:Y:S06]  /*0f20*/  @!P0 BRA `(.L_x_15) ;  /* 0x0000000000b88947 */ /* 0x000fec0003800000 */
[----:B------:R-:W1:Y:S01]  /*0f30*/  LDC.64 R4, c[0x0][0xb18] ;  /* 0x0002c600ff047b82 */ /* 0x000e620000000a00 */
[----:B------:R-:W-:-:S07]  /*0f40*/  ISETP.NE.AND P0, PT, R9, 0x1, PT ;  /* 0x000000010900780c */ /* 0x000fce0003f05270 */
[----:B------:R-:W2:Y:S08]  /*0f50*/  LDC R10, c[0x0][0xb0c] ;  /* 0x0002c300ff0a7b82 */ /* 0x000eb00000000800 */
[----:B------:R-:W3:Y:S08]  /*0f60*/  LDC R11, c[0x0][0x370] ;  /* 0x0000dc00ff0b7b82 */ /* 0x000ef00000000800 */
[----:B------:R-:W4:Y:S01]  /*0f70*/  LDC R12, c[0x0][0x374] ;  /* 0x0000dd00ff0c7b82 */ /* 0x000f220000000800 */
[----:B-1----:R-:W-:-:S07]  /*0f80*/  ISETP.NE.AND P1, PT, R4, 0x1, PT ;  /* 0x000000010400780c */ /* 0x002fce0003f25270 */
[----:B------:R-:W3:Y:S01]  /*0f90*/  LDC.64 R6, c[0x0][0xb10] ;  /* 0x0002c400ff067b82 */ /* 0x000ee20000000a00 */
[----:B--2---:R-:W-:-:S07]  /*0fa0*/  ISETP.NE.AND P2, PT, R10, 0x1, PT ;  /* 0x000000010a00780c */ /* 0x004fce0003f45270 */
[----:B------:R-:W1:Y:S08]  /*0fb0*/  LDC R8, c[0x0][0xb20] ;  /* 0x0002c800ff087b82 */ /* 0x000e700000000800 */
[----:B------:R-:W2:Y:S01]  /*0fc0*/  LDC.64 R2, c[0x0][0xb28] ;  /* 0x0002ca00ff027b82 */ /* 0x000ea20000000a00 */
[----:B----4-:R-:W-:-:S04]  /*0fd0*/  IMAD.HI.U32 R13, R12, R5, RZ ;  /* 0x000000050c0d7227 */ /* 0x010fc800078e00ff */
[----:B------:R-:W-:-:S04]  /*0fe0*/  IMAD.HI.U32 R5, R20, R5, RZ ;  /* 0x0000000514057227 */ /* 0x000fc800078e00ff */
[----:B---3--:R-:W-:-:S04]  /*0ff0*/  IMAD.HI.U32 R14, R11, R6, RZ ;  /* 0x000000060b0e7227 */ /* 0x008fc800078e00ff */
[C---:B------:R-:W-:Y:S01]  /*1000*/  IMAD.HI.U32 R16, R21.reuse, R6, RZ ;  /* 0x0000000615107227 */ /* 0x040fe200078e00ff */
[-C--:B------:R-:W-:Y:S02]  /*1010*/  @P2 SHF.R.U32.HI R11, RZ, R7.reuse, R14 ;  /* 0x00000007ff0b2219 */ /* 0x080fe4000001160e */
[-C--:B-1----:R-:W-:Y:S02]  /*1020*/  @P1 SHF.R.U32.HI R12, RZ, R8.reuse, R13 ;  /* 0x00000008ff0c1219 */ /* 0x082fe4000001160d */
[----:B------:R-:W-:Y:S02]  /*1030*/  SHF.R.U32.HI R5, RZ, R8, R5 ;  /* 0x00000008ff057219 */ /* 0x000fe40000011605 */
[----:B------:R-:W-:Y:S02]  /*1040*/  SHF.R.U32.HI R16, RZ, R7, R16 ;  /* 0x00000007ff107219 */ /* 0x000fe40000011610 */
[----:B------:R-:W-:Y:S01]  /*1050*/  SEL R5, R20, R5, !P1 ;  /* 0x0000000514057207 */ /* 0x000fe20004800000 */
[----:B--2---:R-:W-:Y:S01]  /*1060*/  IMAD.HI.U32 R14, R12, R2, RZ ;  /* 0x000000020c0e7227 */ /* 0x004fe200078e00ff */
[----:B------:R-:W-:-:S02]  /*1070*/  SEL R7, R21, R16, !P2 ;  /* 0x0000001015077207 */ /* 0x000fc40005000000 */
[----:B------:R-:W-:Y:S01]  /*1080*/  IADD3 R13, PT, PT, -R5, RZ, RZ ;  /* 0x000000ff050d7210 */ /* 0x000fe20007ffe1ff */
[----:B------:R-:W-:Y:S01]  /*1090*/  IMAD.HI.U32 R6, R11, R2, RZ ;  /* 0x000000020b067227 */ /* 0x000fe200078e00ff */
[----:B------:R-:W-:-:S03]  /*10a0*/  @P0 SHF.R.U32.HI R12, RZ, R3, R14 ;  /* 0x00000003ff0c0219 */ /* 0x000fc6000001160e */
[----:B------:R-:W-:Y:S01]  /*10b0*/  IMAD R13, R4, R13, R20 ;  /* 0x0000000d040d7224 */ /* 0x000fe200078e0214 */
[----:B------:R-:W-:Y:S01]  /*10c0*/  @P0 SHF.R.U32.HI R11, RZ, R3, R6 ;  /* 0x00000003ff0b0219 */ /* 0x000fe20000011606 */
[----:B------:R-:W-:-:S04]  /*10d0*/  IMAD R12, R12, R9, RZ ;  /* 0x000000090c0c7224 */ /* 0x000fc800078e02ff */
[----:B------:R-:W-:Y:S01]  /*10e0*/  IMAD R6, R11, R9, RZ ;  /* 0x000000090b067224 */ /* 0x000fe200078e02ff */
[----:B------:R-:W-:-:S04]  /*10f0*/  ISETP.GE.AND P1, PT, R5, R12, PT ;  /* 0x0000000c0500720c */ /* 0x000fc80003f26270 */
[----:B------:R-:W-:Y:S01]  /*1100*/  ISETP.GE.OR P1, PT, R7, R6, P1 ;  /* 0x000000060700720c */ /* 0x000fe20000f26670 */
[----:B------:R-:W-:-:S05]  /*1110*/  IMAD.HI.U32 R6, R5, R2, RZ ;  /* 0x0000000205067227 */ /* 0x000fca00078e00ff */
[----:B------:R-:W-:-:S04]  /*1120*/  SHF.R.U32.HI R6, RZ, R3, R6 ;  /* 0x00000003ff067219 */ /* 0x000fc80000011606 */
[----:B------:R-:W-:-:S03]  /*1130*/  SEL R6, R5, R6, !P0 ;  /* 0x0000000605067207 */ /* 0x000fc60004000000 */
[----:B------:R-:W-:Y:S01]  /*1140*/  @!P1 IMAD.HI.U32 R8, R7, R2, RZ ;  /* 0x0000000207089227 */ /* 0x000fe200078e00ff */
[----:B------:R-:W-:-:S04]  /*1150*/  IADD3 R2, PT, PT, -R6, RZ, RZ ;  /* 0x000000ff06027210 */ /* 0x000fc80007ffe1ff */
[----:B------:R-:W-:Y:S01]  /*1160*/  @!P1 SHF.R.U32.HI R8, RZ, R3, R8 ;  /* 0x00000003ff089219 */ /* 0x000fe20000011608 */
[----:B------:R-:W-:-:S03]  /*1170*/  IMAD R2, R9, R2, R5 ;  /* 0x0000000209027224 */ /* 0x000fc600078e0205 */
[----:B------:R-:W-:-:S05]  /*1180*/  @!P1 SEL R3, R7, R8, !P0 ;  /* 0x0000000807039207 */ /* 0x000fca0004000000 */
[--C-:B------:R-:W-:Y:S02]  /*1190*/  @!P1 IMAD.IADD R6, R6, 0x1, -R3.reuse ;  /* 0x0000000106069824 */ /* 0x100fe400078e0a03 */
[----:B------:R-:W-:Y:S01]  /*11a0*/  @!P1 IMAD R3, R2, R11, R3 ;  /* 0x0000000b02039224 */ /* 0x000fe200078e0203 */
[----:B------:R-:W-:Y:S01]  /*11b0*/  IADD3 R2, PT, PT, -R7, RZ, RZ ;  /* 0x000000ff07027210 */ /* 0x000fe20007ffe1ff */
[----:B------:R-:W-:Y:S02]  /*11c0*/  @!P1 IMAD R5, R6, R9, R7 ;  /* 0x0000000906059224 */ /* 0x000fe400078e0207 */
[----:B------:R-:W-:Y:S02]  /*11d0*/  @!P1 IMAD.MOV.U32 R7, RZ, RZ, R3 ;  /* 0x000000ffff079224 */ /* 0x000fe400078e0003 */
[----:B------:R-:W-:Y:S02]  /*11e0*/  IMAD R2, R10, R2, R21 ;  /* 0x000000020a027224 */ /* 0x000fe400078e0215 */
[----:B------:R-:W-:-:S02]  /*11f0*/  IMAD R20, R5, R4, R13 ;  /* 0x0000000405147224 */ /* 0x000fc400078e020d */
[----:B------:R-:W-:Y:S02]  /*1200*/  IMAD R21, R7, R10, R2 ;  /* 0x0000000a07157224 */ /* 0x000fe400078e0202 */
.L_x_15:
[----:B------:R-:W1:Y:S01]  /*1210*/  LDCU UR4, c[0x0][0xb30] ;  /* 0x00016600ff0477ac */ /* 0x000e620008000800 */
[----:B------:R-:W2:Y:S08]  /*1220*/  S2UR UR37, SR_CgaCtaId ;  /* 0x00000000002579c3 */ /* 0x000eb00000008800 */
[----:B------:R-:W3:Y:S01]  /*1230*/  LDC R72, c[0x0][0xb24] ;  /* 0x0002c900ff487b82 */ /* 0x000ee20000000800 */
[----:B-1----:R-:W-:-:S09]  /*1240*/  UISETP.NE.AND UP1, UPT, UR4, 0x1, UPT ;  /* 0x000000010400788c */ /* 0x002fd2000bf25270 */
[----:B--2---:R-:W-:Y:S05]  /*1250*/  BRA.U UP1, `(.L_x_16) ;  /* 0x0000000101407547 */ /* 0x004fea000b800000 */
[----:B------:R-:W1:Y:S08]  /*1260*/  LDC.64 R4, c[0x0][0xb10] ;  /* 0x0002c400ff047b82 */ /* 0x000e700000000a00 */
[----:B------:R-:W2:Y:S08]  /*1270*/  LDC.64 R2, c[0x0][0xb18] ;  /* 0x0002c600ff027b82 */ /* 0x000eb00000000a00 */
[----:B------:R-:W4:Y:S08]  /*1280*/  LDC R6, c[0x0][0xb20] ;  /* 0x0002c800ff067b82 */ /* 0x000f300000000800 */
[----:B------:R-:W3:Y:S01]  /*1290*/  LDC R8, c[0x0][0xb0c] ;  /* 0x0002c300ff087b82 */ /* 0x000ee20000000800 */
[----:B-1----:R-:W-:-:S05]  /*12a0*/  IMAD.HI.U32 R4, R21, R4, RZ ;  /* 0x0000000415047227 */ /* 0x002fca00078e00ff */
[----:B------:R-:W-:Y:S01]  /*12b0*/  SHF.R.U32.HI R4, RZ, R5, R4 ;  /* 0x00000005ff047219 */ /* 0x000fe20000011604 */
[----:B--2---:R-:W-:Y:S01]  /*12c0*/  IMAD.HI.U32 R3, R20, R3, RZ ;  /* 0x0000000314037227 */ /* 0x004fe200078e00ff */
[----:B------:R-:W-:-:S04]  /*12d0*/  ISETP.NE.AND P0, PT, R2, 0x1, PT ;  /* 0x000000010200780c */ /* 0x000fc80003f05270 */
[----:B----4-:R-:W-:-:S04]  /*12e0*/  SHF.R.U32.HI R3, RZ, R6, R3 ;  /* 0x00000006ff037219 */ /* 0x010fc80000011603 */
[----:B------:R-:W-:Y:S02]  /*12f0*/  SEL R3, R20, R3, !P0 ;  /* 0x0000000314037207 */ /* 0x000fe40004000000 */
[----:B---3--:R-:W-:-:S04]  /*1300*/  ISETP.NE.AND P1, PT, R8, 0x1, PT ;  /* 0x000000010800780c */ /* 0x008fc80003f25270 */
[----:B------:R-:W-:-:S05]  /*1310*/  SEL R4, R21, R4, !P1 ;  /* 0x0000000415047207 */ /* 0x000fca0004800000 */
[----:B------:R-:W-:Y:S02]  /*1320*/  IMAD.IADD R5, R3, 0x1, -R4 ;  /* 0x0000000103057824 */ /* 0x000fe400078e0a04 */
[----:B------:R-:W-:Y:S02]  /*1330*/  IMAD.IADD R3, R4, 0x1, -R3 ;  /* 0x0000000104037824 */ /* 0x000fe400078e0a03 */
[----:B------:R-:W-:Y:S02]  /*1340*/  IMAD R21, R5, R8, R21 ;  /* 0x0000000805157224 */ /* 0x000fe400078e0215 */
[----:B------:R-:W-:-:S07]  /*1350*/  IMAD R20, R3, R2, R20 ;  /* 0x0000000203147224 */ /* 0x000fce00078e0214 */
.L_x_16:
[----:B------:R-:W-:Y:S01]  /*1360*/  BAR.SYNC.DEFER_BLOCKING 0x0 ;  /* 0x0000000000007b1d */ /* 0x000fe20000010000 */
[----:B------:R-:W-:Y:S01]  /*1370*/  UISETP.NE.AND UP1, UPT, UR8, 0x2, UPT ;  /* 0x000000020800788c */ /* 0x000fe2000bf25270 */
[----:B------:R-:W-:Y:S02]  /*1380*/  ISETP.NE.OR P5, PT, R0, 0x2, !P5 ;  /* 0x000000020000780c */ /* 0x000fe40006fa5670 */
[----:B------:R-:W-:-:S06]  /*1390*/  LOP3.LUT R2, R170, 0x1f, RZ, 0xc0, !PT ;  /* 0x0000001faa027812 */ /* 0x000fcc00078ec0ff */
[----:B------:R-:W-:Y:S05]  /*13a0*/  BRA.U UP1, `(.L_x_17) ;  /* 0x0000001101a87547 */ /* 0x000fea000b800000 */
[----:B------:R-:W1:Y:S01]  /*13b0*/  LDCU UR13, c[0x0][0x38c] ;  /* 0x00007180ff0d77ac */ /* 0x000e620008000800 */
[----:B------:R-:W2:Y:S01]  /*13c0*/  LDC R9, c[0x0][0x370] ;  /* 0x0000dc00ff097b82 */ /* 0x000ea20000000800 */
[----:B------:R-:W-:Y:S01]  /*13d0*/  PLOP3.LUT P1, PT, PT, PT, UP2, 0x80, 0x8 ;  /* 0x000000000008781c */ /* 0x000fe20003f2f028 */
[----:B------:R-:W-:Y:S01]  /*13e0*/  HFMA2 R12, -RZ, RZ, 0, 0 ;  /* 0x00000000ff0c7431 */ /* 0x000fe200000001ff */
[----:B------:R-:W-:Y:S01]  /*13f0*/  ISETP.EQ.OR P4, PT, R2, RZ, P5 ;  /* 0x000000ff0200720c */ /* 0x000fe20002f82670 */
[----:B------:R-:W-:Y:S01]  /*1400*/  IMAD.MOV.U32 R15, RZ, RZ, 0x1 ;  /* 0x00000001ff0f7424 */ /* 0x000fe200078e00ff */
[----:B------:R-:W-:Y:S01]  /*1410*/  PLOP3.LUT P1, PT, P1, PT, PT, 0x8, 0x80 ;  /* 0x000000000080781c */ /* 0x000fe20000f2e170 */
[----:B------:R-:W-:Y:S01]  /*1420*/  IMAD.MOV.U32 R14, RZ, RZ, RZ ;  /* 0x000000ffff0e7224 */ /* 0x000fe200078e00ff */
[----:B------:R-:W-:Y:S01]  /*1430*/  MOV R8, 0x1 ;  /* 0x0000000100087802 */ /* 0x000fe20000000f00 */
[----:B------:R-:W4:Y:S01]  /*1440*/  LDC R0, c[0x0][0x374] ;  /* 0x0000dd00ff007b82 */ /* 0x000f220000000800 */
[----:B------:R-:W-:Y:S01]  /*1450*/  IMAD.MOV.U32 R10, RZ, RZ, RZ ;  /* 0x000000ffff0a7224 */ /* 0x000fe200078e00ff */
[----:B------:R-:W2:Y:S01]  /*1460*/  LDCU.64 UR22, c[0x0][0x348] ;  /* 0x00006900ff1677ac */ /* 0x000ea20008000a00 */
[----:B------:R-:W-:Y:S01]  /*1470*/  UMOV UR6, URZ ;  /* 0x000000ff00067c82 */ /* 0x000fe20008000000 */
[----:B-1----:R-:W-:-:S04]  /*1480*/  UIADD3 UR5, UPT, UPT, UR13, 0x1f, URZ ;  /* 0x0000001f0d057890 */ /* 0x002fc8000fffe0ff */
[----:B------:R-:W-:-:S04]  /*1490*/  USHF.R.S32.HI UR4, URZ, 0x1f, UR5 ;  /* 0x0000001fff047899 */ /* 0x000fc80008011405 */
[----:B------:R-:W-:-:S04]  /*14a0*/  ULEA.HI UR4, UR4, UR5, URZ, 0x5 ;  /* 0x0000000504047291 */ /* 0x000fc8000f8f28ff */
[----:B------:R-:W-:Y:S02]  /*14b0*/  USHF.R.S32.HI UR15, URZ, 0x5, UR4 ;  /* 0x00000005ff0f7899 */ /* 0x000fe40008011404 */
[----:B------:R-:W-:Y:S02]  /*14c0*/  UIADD3 UR4, UPT, UPT, UR13, -0x1, URZ ;  /* 0xffffffff0d047890 */ /* 0x000fe4000fffe0ff */
[----:B------:R-:W-:Y:S02]  /*14d0*/  UISETP.LT.U32.AND UP0, UPT, UR15, 0x6, UPT ;  /* 0x000000060f00788c */ /* 0x000fe4000bf01070 */
[----:B------:R-:W-:Y:S02]  /*14e0*/  UISETP.GE.U32.AND UP1, UPT, UR4, -0x3f, UPT ;  /* 0xffffffc10400788c */ /* 0x000fe4000bf26070 */
[----:B------:R-:W-:Y:S02]  /*14f0*/  USEL UR14, UR15, 0x6, UP0 ;  /* 0x000000060f0e7887 */ /* 0x000fe40008000000 */
[----:B------:R-:W-:-:S02]  /*1500*/  UIADD3 UR13, UPT, UPT, UR13, 0x3e, URZ ;  /* 0x0000003e0d0d7890 */ /* 0x000fc4000fffe0ff */
[----:B------:R-:W-:Y:S02]  /*1510*/  UIADD3 UR5, UPT, UPT, UR14, -0x1, URZ ;  /* 0xffffffff0e057890 */ /* 0x000fe4000fffe0ff */
[----:B------:R-:W-:-:S03]  /*1520*/  UIADD3 UR7, UPT, UPT, UR15, -UR14, URZ ;  /* 0x8000000e0f077290 */ /* 0x000fc6000fffe0ff */
[----:B------:R-:W-:-:S04]  /*1530*/  @UP1 UIADD3 UR5, UPT, UPT, UR14, URZ, URZ ;  /* 0x000000ff0e051290 */ /* 0x000fc8000fffe0ff */
[----:B--2---:R-:W-:-:S12]  /*1540*/  UIADD3 UR5, UPT, UPT, UR5, 0x1, URZ ;  /* 0x0000000105057890 */ /* 0x004fd8000fffe0ff */
.L_x_35:
[----:B------:R-:W-:Y:S01]  /*1550*/  UISETP.NE.AND UP0, UPT, UR37, URZ, UPT ;  /* 0x000000ff2500728c */ /* 0x000fe2000bf05270 */
[----:B------:R-:W1:Y:S08]  /*1560*/  S2UR UR37, SR_CgaCtaId ;  /* 0x00000000002579c3 */ /* 0x000e700000008800 */
[----:B------:R-:W-:Y:S05]  /*1570*/  BRA.U UP0, `(.L_x_18) ;  /* 0x0000000100347547 */ /* 0x000fea000b800000 */
[----:B------:R-:W2:Y:S01]  /*1580*/  S2R R2, SR_CgaCtaId ;  /* 0x0000000000027919 */ /* 0x000ea20000008800 */
[----:B------:R-:W-:-:S04]  /*1590*/  MOV R3, 0x400 ;  /* 0x0000040000037802 */ /* 0x000fc80000000f00 */
[----:B--2---:R-:W-:Y:S02]  /*15a0*/  LEA R3, R2, R3, 0x18 ;  /* 0x0000000302037211 */ /* 0x004fe400078ec0ff */
[----:B------:R-:W-:-:S03]  /*15b0*/  SHF.L.U32 R2, R8, 0x1f, RZ ;  /* 0x0000001f08027819 */ /* 0x000fc600000006ff */
[----:B------:R-:W-:-:S04]  /*15c0*/  IMAD R3, R10, 0x8, R3 ;  /* 0x000000080a037824 */ /* 0x000fc800078e0203 */
[----:B------:R-:W2:Y:S02]  /*15d0*/  SYNCS.PHASECHK.TRANS64.TRYWAIT P0, [R3+URZ+0x100], R2 ;  /* 0x00010002030075a7 */ /* 0x000ea400080011ff */
[----:B--2---:R-:W-:Y:S05]  /*15e0*/  @!P0 BRA `(.L_x_19) ;  /* 0x0000009400c08947 */ /* 0x004fea0003800000 */
.L_x_131:
[----:B------:R-:W-:Y:S01]  /*15f0*/  VIADD R10, R10, 0x1 ;  /* 0x000000010a0a7836 */ /* 0x000fe20000000000 */
[----:B------:R2:W-:Y:S04]  /*1600*/  SYNCS.ARRIVE.TRANS64.A1T0 RZ, [R3+URZ+0xf0], RZ ;  /* 0x0000f0ff03ff79a7 */ /* 0x0005e800081000ff */
[----:B------:R-:W-:-:S04]  /*1610*/  ISETP.NE.AND P0, PT, R10, 0x2, PT ;  /* 0x000000020a00780c */ /* 0x000fc80003f05270 */
[----:B------:R-:W-:Y:S02]  /*1620*/  SEL R10, R10, RZ, P0 ;  /* 0x000000ff0a0a7207 */ /* 0x000fe40000000000 */
[----:B--2---:R-:W-:-:S04]  /*1630*/  SEL R3, RZ, 0x1, P0 ;  /* 0x00000001ff037807 */ /* 0x004fc80000000000 */
[----:B------:R-:W-:-:S07]  /*1640*/  LOP3.LUT R8, R8, R3, RZ, 0x3c, !PT ;  /* 0x0000000308087212 */ /* 0x000fce00078e3cff */
.L_x_18:
[----:B------:R-:W-:Y:S01]  /*1650*/  UMOV UR4, 0x400 ;  /* 0x0000040000047882 */ /* 0x000fe20000000000 */
[----:B------:R-:W-:Y:S01]  /*1660*/  SHF.L.U32 R2, R15, 0x1f, RZ ;  /* 0x0000001f0f027819 */ /* 0x000fe200000006ff */
[----:B-1----:R-:W-:Y:S01]  /*1670*/  ULEA UR4, UR37, UR4, 0x18 ;  /* 0x0000000425047291 */ /* 0x002fe2000f8ec0ff */
[----:B------:R-:W-:Y:S01]  /*1680*/  R2UR UR35, R21 ;  /* 0x00000000152372ca */ /* 0x000fe200000e0000 */
[----:B------:R-:W-:Y:S01]  /*1690*/  UISETP.GE.U32.AND UP0, UPT, UR13, 0x3f, UPT ;  /* 0x0000003f0d00788c */ /* 0x000fe2000bf06070 */
[----:B------:R-:W-:Y:S01]  /*16a0*/  R2UR UR11, R20 ;  /* 0x00000000140b72ca */ /* 0x000fe200000e0000 */
[----:B------:R-:W-:Y:S01]  /*16b0*/  ULEA UR8, UR6, UR4, 0x3 ;  /* 0x0000000406087291 */ /* 0x000fe2000f8e18ff */
[----:B------:R-:W-:-:S08]  /*16c0*/  UMOV UR24, URZ ;  /* 0x000000ff00187c82 */ /* 0x000fd00008000000 */
[----:B------:R1:W2:Y:S01]  /*16d0*/  SYNCS.PHASECHK.TRANS64.TRYWAIT P0, [UR8+0x30], R2 ;  /* 0x00003002ff0075a7 */ /* 0x0002a20008001108 */
[----:B------:R-:W-:Y:S02]  /*16e0*/  USHF.L.U32 UR35, UR35, 0x7, URZ ;  /* 0x0000000723237899 */ /* 0x000fe400080006ff */
[----:B------:R-:W-:Y:S01]  /*16f0*/  USHF.L.U32 UR11, UR11, 0x8, URZ ;  /* 0x000000080b0b7899 */ /* 0x000fe200080006ff */
[----:B------:R-:W-:Y:S11]  /*1700*/  BRA.U !UP0, `(.L_x_20) ;  /* 0x0000000108a87547 */ /* 0x000ff6000b800000 */
[----:B------:R-:W-:Y:S01]  /*1710*/  UMOV UR16, URZ ;  /* 0x000000ff00107c82 */ /* 0x000fe20008000000 */
[----:B------:R-:W-:-:S05]  /*1720*/  UMOV UR17, UR6 ;  /* 0x0000000600117c82 */ /* 0x000fca0008000000 */
.L_x_25:
[----:B-1----:R-:W-:Y:S01]  /*1730*/  ULEA UR33, UR17, UR4, 0x3 ;  /* 0x0000000411217291 */ /* 0x002fe2000f8e18ff */
[----:B--2---:R-:W-:Y:S01]  /*1740*/  @!P5 MOV R3, 0x6000 ;  /* 0x000060000003d802 */ /* 0x004fe20000000f00 */
[----:B--2---:R-:W-:Y:S10]  /*1750*/  @P0 BRA `(.L_x_21) ;  /* 0x00000000000c0947 */ /* 0x004ff40003800000 */
[----:B------:R-:W-:-:S04]  /*1760*/  SHF.L.U32 R5, R15, 0x1f, RZ ;  /* 0x0000001f0f057819 */ /* 0x000fc800000006ff */
[----:B------:R-:W2:Y:S02]  /*1770*/  SYNCS.PHASECHK.TRANS64.TRYWAIT P0, [UR33+0x30], R5 ;  /* 0x00003005ff0075a7 */ /* 0x000ea40008001121 */
[----:B--2---:R-:W-:Y:S05]  /*1780*/  @!P0 BRA `(.L_x_22) ;  /* 0x00000094006c8947 */ /* 0x004fea0003800000 */
.L_x_21:
[----:B------:R2:W-:Y:S01]  /*1790*/  @!P5 SYNCS.ARRIVE.TRANS64 RZ, [UR33], R3 ;  /* 0x00000003ffffd9a7 */ /* 0x0005e20008000021 */
[----:B------:R-:W-:Y:S04]  /*17a0*/  BSSY.RECONVERGENT B0, `(.L_x_23) ;  /* 0x0000003000007945 */ /* 0x000fe80003800200 */
[----:B------:R-:W-:Y:S05]  /*17b0*/  @P4 BRA `(.L_x_24) ;  /* 0x0000000000044947 */ /* 0x000fea0003800000 */
[----:B------:R-:W-:Y:S05]  /*17c0*/  BPT.TRAP 0x1 ;  /* 0x000000040000795c */ /* 0x000fea0000300000 */
.L_x_24:
[----:B------:R-:W-:Y:S05]  /*17d0*/  BSYNC.RECONVERGENT B0 ;  /* 0x0000000000007941 */ /* 0x000fea0003800200 */
.L_x_23:
[----:B------:R-:W-:Y:S02]  /*17e0*/  UIADD3 UR6, UPT, UPT, UR17, 0x1, URZ ;  /* 0x0000000111067890 */ /* 0x000fe4000fffe0ff */
[----:B------:R-:W-:Y:S02]  /*17f0*/  ULEA UR32, UR17, UR4, 0xd ;  /* 0x0000000411207291 */ /* 0x000fe4000f8e68ff */
[----:B------:R-:W-:Y:S02]  /*1800*/  UISETP.NE.AND UP0, UPT, UR6, 0x6, UPT ;  /* 0x000000060600788c */ /* 0x000fe4000bf05270 */
[----:B------:R-:W-:Y:S02]  /*1810*/  UIADD3 UR26, UP1, UPT, UR22, 0x80, URZ ;  /* 0x00000080161a7890 */ /* 0x000fe4000ff3e0ff */
[----:B------:R-:W-:Y:S02]  /*1820*/  USEL UR9, URZ, 0x1, UP0 ;  /* 0x00000001ff097887 */ /* 0x000fe40008000000 */
[----:B------:R-:W-:-:S02]  /*1830*/  USEL UR6, UR6, URZ, UP0 ;  /* 0x000000ff06067287 */ /* 0x000fc40008000000 */
[----:B------:R-:W-:Y:S02]  /*1840*/  UIADD3 UR20, UP0, UPT, UR22, 0x180, URZ ;  /* 0x0000018016147890 */ /* 0x000fe4000ff1e0ff */
[----:B------:R-:W-:Y:S01]  /*1850*/  ULEA UR8, UR6, UR4, 0x3 ;  /* 0x0000000406087291 */ /* 0x000fe2000f8e18ff */
[----:B------:R-:W-:Y:S01]  /*1860*/  LOP3.LUT R15, R15, UR9, RZ, 0x3c, !PT ;  /* 0x000000090f0f7c12 */ /* 0x000fe2000f8e3cff */
[----:B------:R-:W-:Y:S02]  /*1870*/  USHF.L.U32 UR34, UR16, 0x5, URZ ;  /* 0x0000000510227899 */ /* 0x000fe400080006ff */
[----:B------:R-:W-:Y:S01]  /*1880*/  UIADD3.X UR27, UPT, UPT, URZ, UR23, URZ, UP1, !UPT ;  /* 0x00000017ff1b7290 */ /* 0x000fe20008ffe4ff */
[----:B-1----:R-:W-:Y:S01]  /*1890*/  SHF.L.U32 R2, R15, 0x1f, RZ ;  /* 0x0000001f0f027819 */ /* 0x002fe200000006ff */
[----:B------:R-:W-:Y:S02]  /*18a0*/  UIADD3 UR32, UPT, UPT, UR32, 0x10800, URZ ;  /* 0x0001080020207890 */ /* 0x000fe4000fffe0ff */
[----:B------:R-:W-:Y:S01]  /*18b0*/  UIADD3.X UR21, UPT, UPT, URZ, UR23, URZ, UP0, !UPT ;  /* 0x00000017ff157290 */ /* 0x000fe200087fe4ff */
[----:B------:R1:W1:Y:S01]  /*18c0*/  SYNCS.PHASECHK.TRANS64.TRYWAIT P0, [UR8+0x30], R2 ;  /* 0x00003002ff0075a7 */ /* 0x0002620008001108 */
[----:B------:R-:W-:Y:S01]  /*18d0*/  ULEA UR8, UR17, UR4, 0xe ;  /* 0x0000000411087291 */ /* 0x000fe2000f8e70ff */
[----:B------:R-:W-:Y:S01]  /*18e0*/  UMOV UR18, 0x0 ;  /* 0x0000000000127882 */ /* 0x000fe20000000000 */
[----:B------:R-:W-:-:S02]  /*18f0*/  UMOV UR19, 0x10000000 ;  /* 0x1000000000137882 */ /* 0x000fc40000000000 */
[----:B------:R-:W-:Y:S01]  /*1900*/  UIADD3 UR8, UPT, UPT, UR8, 0x1c800, URZ ;  /* 0x0001c80008087890 */ /* 0x000fe2000fffe0ff */
[----:B------:R1:W-:Y:S01]  /*1910*/  UTMALDG.3D [UR32], [UR26], desc[UR18] ;  /* 0x000012201a0075b4 */ /* 0x0003e20008011000 */
[----:B------:R-:W-:Y:S01]  /*1920*/  UMOV UR12, UR36 ;  /* 0x00000024000c7c82 */ /* 0x000fe20008000000 */
[----:B------:R-:W-:Y:S01]  /*1930*/  UMOV UR9, UR33 ;  /* 0x0000002100097c82 */ /* 0x000fe20008000000 */
[----:B------:R-:W-:Y:S01]  /*1940*/  UMOV UR10, UR34 ;  /* 0x00000022000a7c82 */ /* 0x000fe20008000000 */
[----:B------:R-:W-:Y:S01]  /*1950*/  UIADD3 UR16, UPT, UPT, UR16, 0x1, URZ ;  /* 0x0000000110107890 */ /* 0x000fe2000fffe0ff */
[----:B------:R-:W-:Y:S01]  /*1960*/  UMOV UR24, UR5 ;  /* 0x0000000500187c82 */ /* 0x000fe20008000000 */
[----:B------:R-:W-:Y:S02]  /*1970*/  UMOV UR17, UR6 ;  /* 0x0000000600117c82 */ /* 0x000fe40008000000 */
[----:B------:R1:W-:Y:S01]  /*1980*/  UTMALDG.3D [UR8], [UR20], desc[UR18] ;  /* 0x00001208140075b4 */ /* 0x0003e20008011000 */
[----:B------:R-:W-:-:S09]  /*1990*/  UISETP.NE.AND UP0, UPT, UR16, UR5, UPT ;  /* 0x000000051000728c */ /* 0x000fd2000bf05270 */
[----:B------:R-:W-:Y:S05]  /*19a0*/  BRA.U UP0, `(.L_x_25) ;  /* 0xfffffffd00607547 */ /* 0x000fea000b83ffff */
.L_x_20:
[----:B-1----:R-:W-:Y:S01]  /*19b0*/  ULEA UR8, UR6, UR4, 0x3 ;  /* 0x0000000406087291 */ /* 0x002fe2000f8e18ff */
[----:B------:R-:W-:Y:S01]  /*19c0*/  SHF.L.U32 R2, R15, 0x1f, RZ ;  /* 0x0000001f0f027819 */ /* 0x000fe200000006ff */
[----:B------:R-:W-:Y:S01]  /*19d0*/  @!P1 SYNCS.ARRIVE.TRANS64.A1T0 RZ, [UR4+0xa8], RZ ;  /* 0x0000a8ffffff99a7 */ /* 0x000fe20008100004 */
[----:B------:R-:W-:-:S06]  /*19e0*/  UISETP.GT.AND UP0, UPT, UR15, UR14, UPT ;  /* 0x0000000e0f00728c */ /* 0x000fcc000bf04270 */
[----:B--2---:R1:W2:Y:S03]  /*19f0*/  SYNCS.PHASECHK.TRANS64.TRYWAIT P0, [UR8+0x30], R2 ;  /* 0x00003002ff0075a7 */ /* 0x0042a60008001108 */
[----:B------:R-:W-:Y:S05]  /*1a00*/  BRA.U !UP0, `(.L_x_26) ;  /* 0x0000000108ac7547 */ /* 0x000fea000b800000 */
[----:B------:R-:W-:Y:S01]  /*1a10*/  UIADD3 UR21, UPT, UPT, UR7, UR24, URZ ;  /* 0x0000001807157290 */ /* 0x000fe2000fffe0ff */
[----:B------:R-:W-:-:S11]  /*1a20*/  UMOV UR25, UR6 ;  /* 0x0000000600197c82 */ /* 0x000fd60008000000 */
.L_x_31:
[----:B-1----:R-:W-:Y:S01]  /*1a30*/  ULEA UR17, UR25, UR4, 0x3 ;  /* 0x0000000419117291 */ /* 0x002fe2000f8e18ff */
[----:B--2---:R-:W-:Y:S01]  /*1a40*/  @!P5 MOV R3, 0x6000 ;  /* 0x000060000003d802 */ /* 0x004fe20000000f00 */
[----:B--2---:R-:W-:Y:S10]  /*1a50*/  @P0 BRA `(.L_x_27) ;  /* 0x00000000000c0947 */ /* 0x004ff40003800000 */
[----:B------:R-:W-:-:S04]  /*1a60*/  SHF.L.U32 R5, R15, 0x1f, RZ ;  /* 0x0000001f0f057819 */ /* 0x000fc800000006ff */
[----:B------:R-:W2:Y:S02]  /*1a70*/  SYNCS.PHASECHK.TRANS64.TRYWAIT P0, [UR17+0x30], R5 ;  /* 0x00003005ff0075a7 */ /* 0x000ea40008001111 */
[----:B--2---:R-:W-:Y:S05]  /*1a80*/  @!P0 BRA `(.L_x_28) ;  /* 0x0000009000c48947 */ /* 0x004fea0003800000 */
.L_x_27:
[----:B------:R2:W-:Y:S01]  /*1a90*/  @!P5 SYNCS.ARRIVE.TRANS64 RZ, [UR17], R3 ;  /* 0x00000003ffffd9a7 */ /* 0x0005e20008000011 */
[----:B------:R-:W-:Y:S04]  /*1aa0*/  BSSY.RECONVERGENT B0, `(.L_x_29) ;  /* 0x0000003000007945 */ /* 0x000fe80003800200 */
[----:B------:R-:W-:Y:S05]  /*1ab0*/  @P4 BRA `(.L_x_30) ;  /* 0x0000000000044947 */ /* 0x000fea0003800000 */
[----:B------:R-:W-:Y:S05]  /*1ac0*/  BPT.TRAP 0x1 ;  /* 0x000000040000795c */ /* 0x000fea0000300000 */
.L_x_30:
[----:B------:R-:W-:Y:S05]  /*1ad0*/  BSYNC.RECONVERGENT B0 ;  /* 0x0000000000007941 */ /* 0x000fea0003800200 */
.L_x_29:
        /* <DEDUP_REMOVED lines=10> */
[----:B------:R-:W-:Y:S01]  /*1b80*/  UIADD3 UR16, UPT, UPT, UR16, 0x10800, URZ ;  /* 0x0001080010107890 */ /* 0x000fe2000fffe0ff */
[----:B-1----:R-:W-:Y:S01]  /*1b90*/  SHF.L.U32 R2, R15, 0x1f, RZ ;  /* 0x0000001f0f027819 */ /* 0x002fe200000006ff */
[----:B------:R-:W-:Y:S02]  /*1ba0*/  UIADD3.X UR31, UPT, UPT, URZ, UR23, URZ, UP1, !UPT ;  /* 0x00000017ff1f7290 */ /* 0x000fe40008ffe4ff */
[----:B------:R-:W-:Y:S01]  /*1bb0*/  UIADD3.X UR29, UPT, UPT, URZ, UR23, URZ, UP0, !UPT ;  /* 0x00000017ff1d7290 */ /* 0x000fe200087fe4ff */
[----:B------:R1:W1:Y:S01]  /*1bc0*/  SYNCS.PHASECHK.TRANS64.TRYWAIT P0, [UR8+0x30], R2 ;  /* 0x00003002ff0075a7 */ /* 0x0002620008001108 */
[----:B------:R-:W-:Y:S01]  /*1bd0*/  ULEA UR8, UR25, UR4, 0xe ;  /* 0x0000000419087291 */ /* 0x000fe2000f8e70ff */
[----:B------:R-:W-:Y:S01]  /*1be0*/  UMOV UR26, 0x0 ;  /* 0x00000000001a7882 */ /* 0x000fe20000000000 */
[----:B------:R-:W-:-:S02]  /*1bf0*/  UMOV UR27, 0x10000000 ;  /* 0x10000000001b7882 */ /* 0x000fc40000000000 */
[----:B------:R-:W-:Y:S01]  /*1c00*/  UIADD3 UR8, UPT, UPT, UR8, 0x1c800, URZ ;  /* 0x0001c80008087890 */ /* 0x000fe2000fffe0ff */
[----:B------:R-:W-:Y:S01]  /*1c10*/  UMOV UR19, UR35 ;  /* 0x0000002300137c82 */ /* 0x000fe20008000000 */
[----:B------:R-:W-:Y:S01]  /*1c20*/  UMOV UR20, UR36 ;  /* 0x0000002400147c82 */ /* 0x000fe20008000000 */
[----:B------:R-:W-:Y:S01]  /*1c30*/  UMOV UR12, UR36 ;  /* 0x00000024000c7c82 */ /* 0x000fe20008000000 */
[----:B------:R-:W-:Y:S01]  /*1c40*/  UMOV UR9, UR17 ;  /* 0x0000001100097c82 */ /* 0x000fe20008000000 */
[----:B------:R-:W-:Y:S01]  /*1c50*/  UMOV UR10, UR18 ;  /* 0x00000012000a7c82 */ /* 0x000fe20008000000 */
[----:B------:R1:W-:Y:S01]  /*1c60*/  UTMALDG.3D [UR16], [UR30], desc[UR26] ;  /* 0x00001a101e0075b4 */ /* 0x0003e20008011000 */
[----:B------:R-:W-:Y:S01]  /*1c70*/  UIADD3 UR24, UPT, UPT, UR24, 0x1, URZ ;  /* 0x0000000118187890 */ /* 0x000fe2000fffe0ff */
[----:B------:R-:W-:-:S03]  /*1c80*/  UMOV UR25, UR6 ;  /* 0x0000000600197c82 */ /* 0x000fc60008000000 */
[----:B------:R-:W-:Y:S01]  /*1c90*/  UISETP.NE.AND UP0, UPT, UR24, UR21, UPT ;  /* 0x000000151800728c */ /* 0x000fe2000bf05270 */
[----:B------:R1:W-:Y:S08]  /*1ca0*/  UTMALDG.3D [UR8], [UR28], desc[UR26] ;  /* 0x00001a081c0075b4 */ /* 0x0003f00008011000 */
[----:B------:R-:W-:Y:S05]  /*1cb0*/  BRA.U UP0, `(.L_x_31) ;  /* 0xfffffffd005c7547 */ /* 0x000fea000b83ffff */
.L_x_26:
[----:B-1----:R-:W-:Y:S01]  /*1cc0*/  LEA R2, R14, UR4, 0x3 ;  /* 0x000000040e027c11 */ /* 0x002fe2000f8e18ff */
[----:B------:R-:W-:Y:S01]  /*1cd0*/  NOP ;  /* 0x0000000000007918 */ /* 0x000fe20000000000 */
[----:B--2---:R-:W-:Y:S02]  /*1ce0*/  SHF.L.U32 R3, R12, 0x1f, RZ ;  /* 0x0000001f0c037819 */ /* 0x004fe400000006ff */
[----:B------:R-:W-:Y:S02]  /*1cf0*/  LEA R4, R14, UR4, 0x4 ;  /* 0x000000040e047c11 */ /* 0x000fe4000f8e20ff */
[----:B------:R-:W1:Y:S02]  /*1d00*/  SYNCS.PHASECHK.TRANS64.TRYWAIT P0, [R2+URZ+0xb0], R3 ;  /* 0x0000b003020075a7 */ /* 0x000e6400080011ff */
[----:B-1----:R-:W-:Y:S05]  /*1d10*/  @!P0 BRA `(.L_x_32) ;  /* 0x0000009000388947 */ /* 0x002fea0003800000 */
.L_x_134:
[----:B------:R-:W2:Y:S01]  /*1d20*/  LDS.128 R4, [R4+0x120] ;  /* 0x0001200004047984 */ /* 0x000ea20000000c00 */
[----:B---3--:R-:W-:Y:S01]  /*1d30*/  ISETP.GE.AND P0, PT, R72, 0x1, PT ;  /* 0x000000014800780c */ /* 0x008fe20003f06270 */
[----:B-1----:R-:W-:Y:S01]  /*1d40*/  VIADD R2, R2, 0xc0 ;  /* 0x000000c002027836 */ /* 0x002fe20000000000 */
[----:B------:R-:W-:Y:S01]  /*1d50*/  @!PT LDS RZ, [RZ] ;  /* 0x00000000fffff984 */ /* 0x000fe20000000800 */
[----:B------:R-:W-:Y:S01]  /*1d60*/  @!PT LDS RZ, [RZ] ;  /* 0x00000000fffff984 */ /* 0x000fe20000000800 */
[----:B------:R-:W-:Y:S01]  /*1d70*/  @!PT LDS RZ, [RZ] ;  /* 0x00000000fffff984 */ /* 0x000fe20000000800 */
[----:B------:R-:W-:Y:S01]  /*1d80*/  @!PT LDS RZ, [RZ] ;  /* 0x00000000fffff984 */ /* 0x000fe20000000800 */
[----:B------:R1:W-:Y:S06]  /*1d90*/  MEMBAR.ALL.CTA ;  /* 0x0000000000007992 */ /* 0x0003ec0000008000 */
[----:B-1----:R-:W1:Y:S01]  /*1da0*/  FENCE.VIEW.ASYNC.S ;  /* 0x00000000000073c6 */ /* 0x002e620000000000 */
[----:B------:R-:W-:-:S04]  /*1db0*/  PRMT R2, RZ, 0x654, R2 ;  /* 0x00000654ff027816 */ /* 0x000fc80000000002 */
[----:B-1----:R1:W-:Y:S01]  /*1dc0*/  SYNCS.ARRIVE.TRANS64.RED.A1T0 RZ, [R2+URZ], RZ ;  /* 0x000000ff02ff79a7 */ /* 0x0023e200081004ff */
[----:B--2---:R-:W-:-:S13]  /*1dd0*/  LOP3.LUT P2, RZ, R6, 0x1, RZ, 0xc0, !PT ;  /* 0x0000000106ff7812 */ /* 0x004fda000784c0ff */
[----:B------:R-:W-:Y:S01]  /*1de0*/  @P2 SHF.R.U32.HI R3, RZ, 0x10, R5 ;  /* 0x00000010ff032819 */ /* 0x000fe20000011605 */
[----:B------:R-:W-:Y:S01]  /*1df0*/  VOTEU.ANY UP0, P2 ;  /* 0x0000000000ff7886 */ /* 0x000fe20001000100 */
[----:B------:R-:W-:Y:S02]  /*1e00*/  @P2 MOV R13, R4 ;  /* 0x00000004000d2202 */ /* 0x000fe40000000f00 */
[----:B------:R-:W-:Y:S02]  /*1e10*/  @P2 R2UR.BROADCAST UR8, R3 ;  /* 0x00000000030822ca */ /* 0x000fe400008e0000 */
[----:B------:R-:W-:-:S11]  /*1e20*/  @P2 LOP3.LUT R11, R5, 0xffff, RZ, 0xc0, !PT ;  /* 0x0000ffff050b2812 */ /* 0x000fd600078ec0ff */
[----:B------:R-:W-:Y:S01]  /*1e30*/  @UP0 UMOV UR36, UR8 ;  /* 0x0000000800240c82 */ /* 0x000fe20008000000 */
[----:B-1----:R-:W-:Y:S05]  /*1e40*/  @!P0 BRA `(.L_x_33) ;  /* 0x0000000000b88947 */ /* 0x002fea0003800000 */
[----:B------:R-:W4:Y:S01]  /*1e50*/  LDC.64 R4, c[0x0][0xb18] ;  /* 0x0002c600ff047b82 */ /* 0x000f220000000a00 */
[----:B------:R-:W-:-:S07]  /*1e60*/  ISETP.NE.AND P3, PT, R72, 0x1, PT ;  /* 0x000000014800780c */ /* 0x000fce0003f65270 */
[----:B------:R-:W1:Y:S08]  /*1e70*/  LDC.64 R6, c[0x0][0xb10] ;  /* 0x0002c400ff067b82 */ /* 0x000e700000000a00 */
[----:B------:R-:W2:Y:S08]  /*1e80*/  LDC R16, c[0x0][0xb20] ;  /* 0x0002c800ff107b82 */ /* 0x000eb00000000800 */
[----:B------:R-:W3:Y:S01]  /*1e90*/  LDC R18, c[0x0][0xb0c] ;  /* 0x0002c300ff127b82 */ /* 0x000ee20000000800 */
[----:B----4-:R-:W-:Y:S01]  /*1ea0*/  IMAD.HI.U32 R17, R0, R5, RZ ;  /* 0x0000000500117227 */ /* 0x010fe200078e00ff */
[----:B------:R-:W-:-:S03]  /*1eb0*/  ISETP.NE.AND P0, PT, R4, 0x1, PT ;  /* 0x000000010400780c */ /* 0x000fc60003f05270 */
[----:B------:R-:W-:-:S03]  /*1ec0*/  IMAD.HI.U32 R5, R11, R5, RZ ;  /* 0x000000050b057227 */ /* 0x000fc600078e00ff */
[----:B------:R-:W4:Y:S01]  /*1ed0*/  LDC.64 R2, c[0x0][0xb28] ;  /* 0x0002ca00ff027b82 */ /* 0x000f220000000a00 */
[----:B-1----:R-:W-:-:S04]  /*1ee0*/  IMAD.HI.U32 R20, R9, R6, RZ ;  /* 0x0000000609147227 */ /* 0x002fc800078e00ff */
[----:B------:R-:W-:Y:S01]  /*1ef0*/  IMAD.HI.U32 R22, R13, R6, RZ ;  /* 0x000000060d167227 */ /* 0x000fe200078e00ff */
[----:B------:R-:W-:Y:S02]  /*1f00*/  SHF.R.U32.HI R20, RZ, R7, R20 ;  /* 0x00000007ff147219 */ /* 0x000fe40000011614 */
[-C--:B--2---:R-:W-:Y:S02]  /*1f10*/  SHF.R.U32.HI R17, RZ, R16.reuse, R17 ;  /* 0x00000010ff117219 */ /* 0x084fe40000011611 */
[----:B------:R-:W-:Y:S02]  /*1f20*/  SHF.R.U32.HI R16, RZ, R16, R5 ;  /* 0x00000010ff107219 */ /* 0x000fe40000011605 */
[----:B------:R-:W-:Y:S02]  /*1f30*/  SEL R17, R0, R17, !P0 ;  /* 0x0000001100117207 */ /* 0x000fe40004000000 */
[----:B------:R-:W-:Y:S02]  /*1f40*/  SHF.R.U32.HI R22, RZ, R7, R22 ;  /* 0x00000007ff167219 */ /* 0x000fe40000011616 */
[----:B---3--:R-:W-:-:S02]  /*1f50*/  ISETP.NE.AND P1, PT, R18, 0x1, PT ;  /* 0x000000011200780c */ /* 0x008fc40003f25270 */
[----:B------:R-:W-:Y:S02]  /*1f60*/  SEL R5, R11, R16, !P0 ;  /* 0x000000100b057207 */ /* 0x000fe40004000000 */
[----:B------:R-:W-:Y:S02]  /*1f70*/  SEL R19, R9, R20, !P1 ;  /* 0x0000001409137207 */ /* 0x000fe40004800000 */
[----:B------:R-:W-:Y:S01]  /*1f80*/  SEL R7, R13, R22, !P1 ;  /* 0x000000160d077207 */ /* 0x000fe20004800000 */
[----:B----4-:R-:W-:-:S04]  /*1f90*/  IMAD.HI.U32 R20, R17, R2, RZ ;  /* 0x0000000211147227 */ /* 0x010fc800078e00ff */
[----:B------:R-:W-:Y:S01]  /*1fa0*/  IMAD.HI.U32 R6, R19, R2, RZ ;  /* 0x0000000213067227 */ /* 0x000fe200078e00ff */
[----:B------:R-:W-:-:S04]  /*1fb0*/  @P3 SHF.R.U32.HI R17, RZ, R3, R20 ;  /* 0x00000003ff113219 */ /* 0x000fc80000011614 */
        /* <DEDUP_REMOVED lines=8> */
[----:B------:R-:W-:-:S04]  /*2040*/  @!P0 IMAD.HI.U32 R16, R7, R2, RZ ;  /* 0x0000000207108227 */ /* 0x000fc800078e00ff */
[----:B------:R-:W-:Y:S01]  /*2050*/  IMAD.MOV R2, RZ, RZ, -R6 ;  /* 0x000000ffff027224 */ /* 0x000fe200078e0a06 */
[----:B------:R-:W-:-:S03]  /*2060*/  @!P0 SHF.R.U32.HI R16, RZ, R3, R16 ;  /* 0x00000003ff108219 */ /* 0x000fc60000011610 */
[----:B------:R-:W-:Y:S01]  /*2070*/  IMAD R2, R72, R2, R5 ;  /* 0x0000000248027224 */ /* 0x000fe200078e0205 */
[----:B------:R-:W-:Y:S02]  /*2080*/  @!P0 SEL R3, R7, R16, !P3 ;  /* 0x0000001007038207 */ /* 0x000fe40005800000 */
[----:B------:R-:W-:-:S03]  /*2090*/  IADD3 R16, PT, PT, -R5, RZ, RZ ;  /* 0x000000ff05107210 */ /* 0x000fc60007ffe1ff */
[--C-:B------:R-:W-:Y:S02]  /*20a0*/  @!P0 IMAD.IADD R6, R6, 0x1, -R3.reuse ;  /* 0x0000000106068824 */ /* 0x100fe400078e0a03 */
[----:B------:R-:W-:Y:S01]  /*20b0*/  @!P0 IMAD R3, R2, R19, R3 ;  /* 0x0000001302038224 */ /* 0x000fe200078e0203 */
[----:B------:R-:W-:Y:S01]  /*20c0*/  IADD3 R2, PT, PT, -R7, RZ, RZ ;  /* 0x000000ff07027210 */ /* 0x000fe20007ffe1ff */
[----:B------:R-:W-:Y:S02]  /*20d0*/  @!P0 IMAD R5, R72, R6, R7 ;  /* 0x0000000648058224 */ /* 0x000fe400078e0207 */
[----:B------:R-:W-:Y:S02]  /*20e0*/  IMAD R11, R4, R16, R11 ;  /* 0x00000010040b7224 */ /* 0x000fe400078e020b */
[----:B------:R-:W-:Y:S02]  /*20f0*/  @!P0 IMAD.MOV.U32 R7, RZ, RZ, R3 ;  /* 0x000000ffff078224 */ /* 0x000fe400078e0003 */
[----:B------:R-:W-:-:S02]  /*2100*/  IMAD R2, R18, R2, R13 ;  /* 0x0000000212027224 */ /* 0x000fc400078e020d */
[----:B------:R-:W-:Y:S02]  /*2110*/  IMAD R11, R5, R4, R11 ;  /* 0x00000004050b7224 */ /* 0x000fe400078e020b */
[----:B------:R-:W-:Y:S02]  /*2120*/  IMAD R13, R7, R18, R2 ;  /* 0x00000012070d7224 */ /* 0x000fe400078e0202 */
.L_x_33:
[----:B------:R-:W1:Y:S02]  /*2130*/  LDCU UR8, c[0x0][0xb30] ;  /* 0x00016600ff0877ac */ /* 0x000e640008000800 */
[----:B-1----:R-:W-:-:S09]  /*2140*/  UISETP.NE.AND UP0, UPT, UR8, 0x1, UPT ;  /* 0x000000010800788c */ /* 0x002fd2000bf05270 */
[----:B------:R-:W-:Y:S05]  /*2150*/  BRA.U UP0, `(.L_x_34) ;  /* 0x0000000100407547 */ /* 0x000fea000b800000 */
[----:B------:R-:W1:Y:S08]  /*2160*/  LDC.64 R4, c[0x0][0xb10] ;  /* 0x0002c400ff047b82 */ /* 0x000e700000000a00 */
[----:B------:R-:W2:Y:S08]  /*2170*/  LDC.64 R2, c[0x0][0xb18] ;  /* 0x0002c600ff027b82 */ /* 0x000eb00000000a00 */
[----:B------:R-:W3:Y:S08]  /*2180*/  LDC R6, c[0x0][0xb20] ;  /* 0x0002c800ff067b82 */ /* 0x000ef00000000800 */
[----:B------:R-:W4:Y:S01]  /*2190*/  LDC R16, c[0x0][0xb0c] ;  /* 0x0002c300ff107b82 */ /* 0x000f220000000800 */
[----:B-1----:R-:W-:-:S05]  /*21a0*/  IMAD.HI.U32 R4, R13, R4, RZ ;  /* 0x000000040d047227 */ /* 0x002fca00078e00ff */
[----:B------:R-:W-:Y:S01]  /*21b0*/  SHF.R.U32.HI R4, RZ, R5, R4 ;  /* 0x00000005ff047219 */ /* 0x000fe20000011604 */
[----:B--2---:R-:W-:Y:S01]  /*21c0*/  IMAD.HI.U32 R3, R11, R3, RZ ;  /* 0x000000030b037227 */ /* 0x004fe200078e00ff */
[----:B------:R-:W-:-:S04]  /*21d0*/  ISETP.NE.AND P0, PT, R2, 0x1, PT ;  /* 0x000000010200780c */ /* 0x000fc80003f05270 */
[----:B---3--:R-:W-:-:S04]  /*21e0*/  SHF.R.U32.HI R6, RZ, R6, R3 ;  /* 0x00000006ff067219 */ /* 0x008fc80000011603 */
[----:B------:R-:W-:Y:S02]  /*21f0*/  SEL R3, R11, R6, !P0 ;  /* 0x000000060b037207 */ /* 0x000fe40004000000 */
[----:B----4-:R-:W-:-:S04]  /*2200*/  ISETP.NE.AND P1, PT, R16, 0x1, PT ;  /* 0x000000011000780c */ /* 0x010fc80003f25270 */
[----:B------:R-:W-:-:S05]  /*2210*/  SEL R4, R13, R4, !P1 ;  /* 0x000000040d047207 */ /* 0x000fca0004800000 */
[----:B------:R-:W-:Y:S02]  /*2220*/  IMAD.IADD R5, R3, 0x1, -R4 ;  /* 0x0000000103057824 */ /* 0x000fe400078e0a04 */
[----:B------:R-:W-:Y:S02]  /*2230*/  IMAD.IADD R3, R4, 0x1, -R3 ;  /* 0x0000000104037824 */ /* 0x000fe400078e0a03 */
[----:B------:R-:W-:Y:S02]  /*2240*/  IMAD R13, R5, R16, R13 ;  /* 0x00000010050d7224 */ /* 0x000fe400078e020d */
[----:B------:R-:W-:-:S07]  /*2250*/  IMAD R11, R3, R2, R11 ;  /* 0x00000002030b7224 */ /* 0x000fce00078e020b */
.L_x_34:
[----:B------:R-:W-:Y:S01]  /*2260*/  VIADD R14, R14, 0x1 ;  /* 0x000000010e0e7836 */ /* 0x000fe20000000000 */
[----:B------:R-:W-:Y:S01]  /*2270*/  PLOP3.LUT P1, PT, PT, PT, PT, 0x80, 0x8 ;  /* 0x000000000008781c */ /* 0x000fe20003f2f070 */
[----:B------:R-:W-:Y:S02]  /*2280*/  IMAD.IADD R21, R13, 0x1, R156 ;  /* 0x000000010d157824 */ /* 0x000fe400078e029c */
[----:B------:R-:W-:Y:S01]  /*2290*/  IMAD.IADD R20, R11, 0x1, R154 ;  /* 0x000000010b147824 */ /* 0x000fe200078e029a */
[----:B------:R-:W-:-:S04]  /*22a0*/  ISETP.NE.AND P0, PT, R14, 0x2, PT ;  /* 0x000000020e00780c */ /* 0x000fc80003f05270 */
[----:B------:R-:W-:Y:S02]  /*22b0*/  SEL R3, RZ, 0x1, P0 ;  /* 0x00000001ff037807 */ /* 0x000fe40000000000 */
[----:B------:R-:W-:Y:S02]  /*22c0*/  SEL R14, R14, RZ, P0 ;  /* 0x000000ff0e0e7207 */ /* 0x000fe40000000000 */
[----:B------:R-:W-:Y:S01]  /*22d0*/  LOP3.LUT R12, R12, R3, RZ, 0x3c, !PT ;  /* 0x000000030c0c7212 */ /* 0x000fe200078e3cff */
[----:B------:R-:W-:Y:S06]  /*22e0*/  @P2 BRA `(.L_x_35) ;  /* 0xfffffff000982947 */ /* 0x000fec000383ffff */
[----:B------:R-:W-:Y:S01]  /*22f0*/  UIADD3 UR4, UPT, UPT, UR4, 0x30, URZ ;  /* 0x0000003004047890 */ /* 0x000fe2000fffe0ff */
[----:B------:R-:W-:-:S03]  /*2300*/  SHF.L.U32 R3, R15, 0x1f, RZ ;  /* 0x0000001f0f037819 */ /* 0x000fc600000006ff */
[----:B------:R-:W-:-:S09]  /*2310*/  ULEA UR5, UR6, UR4, 0x3 ;  /* 0x0000000406057291 */ /* 0x000fd2000f8e18ff */
[----:B------:R-:W1:Y:S02]  /*2320*/  SYNCS.PHASECHK.TRANS64.TRYWAIT P0, [UR5], R3 ;  /* 0x00000003ff0075a7 */ /* 0x000e640008001105 */
[----:B-1----:R-:W-:Y:S05]  /*2330*/  @!P0 BRA `(.L_x_36) ;  /* 0x0000008800c48947 */ /* 0x002fea0003800000 */
.L_x_136:
[----:B------:R-:W-:-:S04]  /*2340*/  UIADD3 UR6, UPT, UPT, UR6, 0x1, URZ ;  /* 0x0000000106067890 */ /* 0x000fc8000fffe0ff */
[----:B------:R-:W-:-:S04]  /*2350*/  UISETP.NE.AND UP0, UPT, UR6, 0x6, UPT ;  /* 0x000000060600788c */ /* 0x000fc8000bf05270 */
[----:B------:R-:W-:Y:S02]  /*2360*/  USEL UR7, URZ, 0x1, UP0 ;  /* 0x00000001ff077887 */ /* 0x000fe40008000000 */
[----:B------:R-:W-:-:S04]  /*2370*/  USEL UR6, UR6, URZ, UP0 ;  /* 0x000000ff06067287 */ /* 0x000fc80008000000 */
[----:B------:R-:W-:Y:S01]  /*2380*/  ULEA UR5, UR6, UR4, 0x3 ;  /* 0x0000000406057291 */ /* 0x000fe2000f8e18ff */
[----:B------:R-:W-:-:S04]  /*2390*/  LOP3.LUT R2, R15, UR7, RZ, 0x3c, !PT ;  /* 0x000000070f027c12 */ /* 0x000fc8000f8e3cff */
[----:B-1----:R-:W-:-:S04]  /*23a0*/  SHF.L.U32 R3, R2, 0x1f, RZ ;  /* 0x0000001f02037819 */ /* 0x002fc800000006ff */
[----:B------:R-:W1:Y:S02]  /*23b0*/  SYNCS.PHASECHK.TRANS64.TRYWAIT P0, [UR5], R3 ;  /* 0x00000003ff0075a7 */ /* 0x000e640008001105 */
[----:B-1----:R-:W-:Y:S05]  /*23c0*/  @!P0 BRA `(.L_x_37) ;  /* 0x0000008800b88947 */ /* 0x002fea0003800000 */
.L_x_138:
        /* <DEDUP_REMOVED lines=9> */
.L_x_140:
        /* <DEDUP_REMOVED lines=9> */
.L_x_142:
        /* <DEDUP_REMOVED lines=9> */
.L_x_144:
[----:B------:R-:W-:-:S04]  /*2580*/  UIADD3 UR6, UPT, UPT, UR6, 0x1, URZ ;  /* 0x0000000106067890 */ /* 0x000fc8000fffe0ff */
[----:B------:R-:W-:-:S04]  /*2590*/  UISETP.NE.AND UP0, UPT, UR6, 0x6, UPT ;  /* 0x000000060600788c */ /* 0x000fc8000bf05270 */
[----:B------:R-:W-:Y:S02]  /*25a0*/  USEL UR5, URZ, 0x1, UP0 ;  /* 0x00000001ff057887 */ /* 0x000fe40008000000 */
[----:B------:R-:W-:-:S04]  /*25b0*/  USEL UR6, UR6, URZ, UP0 ;  /* 0x000000ff06067287 */ /* 0x000fc80008000000 */
[----:B------:R-:W-:Y:S01]  /*25c0*/  ULEA UR6, UR6, UR4, 0x3 ;  /* 0x0000000406067291 */ /* 0x000fe2000f8e18ff */
[----:B-1----:R-:W-:-:S04]  /*25d0*/  LOP3.LUT R3, R2, UR5, RZ, 0x3c, !PT ;  /* 0x0000000502037c12 */ /* 0x002fc8000f8e3cff */
[----:B------:R-:W-:Y:S01]  /*25e0*/  SHF.L.U32 R3, R3, 0x1f, RZ ;  /* 0x0000001f03037819 */ /* 0x000fe200000006ff */
[----:B----4-:R-:W-:-:S07]  /*25f0*/  IMAD.U32 R0, RZ, RZ, UR6 ;  /* 0x00000006ff007e24 */ /* 0x010fce000f8e00ff */
.L_x_41:
[----:B-1----:R1:W2:Y:S02]  /*2600*/  SYNCS.PHASECHK.TRANS64.TRYWAIT P0, [R0+URZ], R3 ;  /* 0x00000003000075a7 */ /* 0x0022a400080011ff */
[----:B--2---:R-:W-:Y:S05]  /*2610*/  @!P0 NANOSLEEP.SYNCS 0x989680 ;  /* 0x009896800000895d */ /* 0x004fea0003900000 */
[----:B------:R-:W2:Y:S02]  /*2620*/  @!P0 SYNCS.PHASECHK.TRANS64 P0, [R0+URZ], R3 ;  /* 0x00000003000085a7 */ /* 0x000ea400080010ff */
[----:B--2---:R-:W-:Y:S05]  /*2630*/  @P0 EXIT ;  /* 0x000000000000094d */ /* 0x004fea0003800000 */
[----:B------:R-:W-:Y:S05]  /*2640*/  BRA `(.L_x_41) ;  /* 0xfffffffc00ec7947 */ /* 0x000fea000383ffff */
.L_x_17:
[----:B------:R-:W-:-:S04]  /*2650*/  UISETP.NE.AND UP1, UPT, UR37, URZ, UPT ;  /* 0x000000ff2500728c */ /* 0x000fc8000bf25270 */
[----:B------:R-:W-:-:S09]  /*2660*/  UISETP.NE.OR UP1, UPT, UR8, 0x1, UP1 ;  /* 0x000000010800788c */ /* 0x000fd20008f25670 */
[----:B------:R-:W-:Y:S05]  /*2670*/  BRA.U UP1, `(.L_x_42) ;  /* 0x0000000501487547 */ /* 0x000fea000b800000 */
[----:B------:R-:W-:Y:S01]  /*2680*/  ISETP.NE.AND P2, PT, R2, RZ, PT ;  /* 0x000000ff0200720c */ /* 0x000fe20003f45270 */
[----:B------:R-:W-:Y:S01]  /*2690*/  IMAD.MOV.U32 R12, RZ, RZ, 0x1 ;  /* 0x00000001ff0c7424 */ /* 0x000fe200078e00ff */
[----:B------:R-:W-:Y:S02]  /*26a0*/  CS2R R10, SRZ ;  /* 0x00000000000a7805 */ /* 0x000fe4000001ff00 */
[----:B------:R-:W-:Y:S01]  /*26b0*/  CS2R R8, SRZ ;  /* 0x0000000000087805 */ /* 0x000fe2000001ff00 */
[----:B------:R-:W-:Y:S01]  /*26c0*/  UMOV UR4, 0x400 ;  /* 0x0000040000047882 */ /* 0x000fe20000000000 */
[----:B------:R-:W-:Y:S01]  /*26d0*/  UMOV UR6, URZ ;  /* 0x000000ff00067c82 */ /* 0x000fe20008000000 */
[----:B------:R-:W-:-:S12]  /*26e0*/  ULEA UR37, UR37, UR4, 0x18 ;  /* 0x0000000425257291 */ /* 0x000fd8000f8ec0ff */
.L_x_46:
[----:B------:R-:W-:Y:S02]  /*26f0*/  LEA R0, R8, UR37, 0x3 ;  /* 0x0000002508007c11 */ /* 0x000fe4000f8e18ff */
[----:B------:R-:W-:-:S03]  /*2700*/  SHF.L.U32 R5, R9, 0x1f, RZ ;  /* 0x0000001f09057819 */ /* 0x000fc600000006ff */
[----:B------:R-:W-:Y:S01]  /*2710*/  VIADD R4, R0, 0x100 ;  /* 0x0000010000047836 */ /* 0x000fe20000000000 */
[----:B------:R-:W1:Y:S02]  /*2720*/  SYNCS.PHASECHK.TRANS64.TRYWAIT P0, [R0+URZ+0xf0], R5 ;  /* 0x0000f005000075a7 */ /* 0x000e6400080011ff */
[----:B-1----:R-:W-:Y:S05]  /*2730*/  @!P0 BRA `(.L_x_43) ;  /* 0x00000088003c8947 */ /* 0x002fea0003800000 */
.L_x_145:
[----:B------:R-:W-:Y:S01]  /*2740*/  ULEA UR5, UR6, UR37, 0x3 ;  /* 0x0000002506057291 */ /* 0x000fe2000f8e18ff */
[----:B------:R-:W-:Y:S02]  /*2750*/  PRMT R4, RZ, 0x654, R4 ;  /* 0x00000654ff047816 */ /* 0x000fe40000000004 */
[----:B-1----:R-:W-:Y:S01]  /*2760*/  SHF.L.U32 R5, R12, 0x1f, RZ ;  /* 0x0000001f0c057819 */ /* 0x002fe200000006ff */
[----:B------:R-:W-:Y:S01]  /*2770*/  UIADD3 UR4, UPT, UPT, UR5, 0xb0, URZ ;  /* 0x000000b005047890 */ /* 0x000fe2000fffe0ff */
[----:B------:R1:W-:Y:S05]  /*2780*/  SYNCS.ARRIVE.TRANS64.RED.A1T0 RZ, [R4+URZ], RZ ;  /* 0x000000ff04ff79a7 */ /* 0x0003ea00081004ff */
[----:B------:R-:W-:Y:S01]  /*2790*/  IMAD.U32 R7, RZ, RZ, UR4 ;  /* 0x00000004ff077e24 */ /* 0x000fe2000f8e00ff */
[----:B------:R-:W2:Y:S04]  /*27a0*/  SYNCS.PHASECHK.TRANS64.TRYWAIT P0, [UR5+0xc0], R5 ;  /* 0x0000c005ff0075a7 */ /* 0x000ea80008001105 */
[----:B------:R-:W-:Y:S01]  /*27b0*/  PRMT R6, R2, 0x654, R7 ;  /* 0x0000065402067816 */ /* 0x000fe20000000007 */
[----:B-1----:R-:W-:Y:S01]  /*27c0*/  @!P2 IMAD.MOV.U32 R4, RZ, RZ, 0x10 ;  /* 0x00000010ff04a424 */ /* 0x002fe200078e00ff */
[----:B--2---:R-:W-:Y:S06]  /*27d0*/  @!P0 BRA `(.L_x_44) ;  /* 0x0000008800288947 */ /* 0x004fec0003800000 */
.L_x_147:
[----:B------:R-:W-:Y:S01]  /*27e0*/  ULEA UR4, UR6, UR37, 0x4 ;  /* 0x0000002506047291 */ /* 0x000fe2000f8e20ff */
[----:B------:R-:W-:Y:S01]  /*27f0*/  SEL R3, R6, R3, !P2 ;  /* 0x0000000306037207 */ /* 0x000fe20005000000 */
[----:B------:R-:W-:Y:S01]  /*2800*/  UIADD3 UR5, UPT, UPT, UR5, 0xb0, URZ ;  /* 0x000000b005057890 */ /* 0x000fe2000fffe0ff */
[----:B-1----:R-:W-:Y:S01]  /*2810*/  LEA R0, R11, UR37, 0x3 ;  /* 0x000000250b007c11 */ /* 0x002fe2000f8e18ff */
[----:B------:R-:W-:Y:S01]  /*2820*/  UIADD3 UR4, UPT, UPT, UR4, 0x120, URZ ;  /* 0x0000012004047890 */ /* 0x000fe2000fffe0ff */
[----:B------:R-:W-:Y:S01]  /*2830*/  SHF.L.U32 R5, R10, 0x1f, RZ ;  /* 0x0000001f0a057819 */ /* 0x000fe200000006ff */
[----:B------:R1:W-:Y:S01]  /*2840*/  @!P2 SYNCS.ARRIVE.TRANS64.RED RZ, [R3+URZ], R4 ;  /* 0x0000000403ffa9a7 */ /* 0x0003e200080004ff */
[----:B------:R-:W-:Y:S01]  /*2850*/  UIADD3 UR6, UPT, UPT, UR6, 0x1, URZ ;  /* 0x0000000106067890 */ /* 0x000fe2000fffe0ff */
[----:B------:R-:W-:-:S03]  /*2860*/  VIADD R8, R8, 0x1 ;  /* 0x0000000108087836 */ /* 0x000fc60000000000 */
[----:B------:R-:W-:Y:S02]  /*2870*/  UISETP.NE.AND UP0, UPT, UR6, 0x2, UPT ;  /* 0x000000020600788c */ /* 0x000fe4000bf05270 */
[----:B------:R-:W-:Y:S06]  /*2880*/  UGETNEXTWORKID.BROADCAST [UR4], [UR5] ;  /* 0x00000000040073ca */ /* 0x000fec0008000100 */
[----:B------:R-:W-:Y:S01]  /*2890*/  USEL UR4, URZ, 0x1, UP0 ;  /* 0x00000001ff047887 */ /* 0x000fe20008000000 */
[----:B------:R-:W-:Y:S01]  /*28a0*/  ISETP.NE.AND P0, PT, R8, 0x2, PT ;  /* 0x000000020800780c */ /* 0x000fe20003f05270 */
[----:B------:R-:W-:Y:S01]  /*28b0*/  USEL UR6, UR6, URZ, UP0 ;  /* 0x000000ff06067287 */ /* 0x000fe20008000000 */
[----:B------:R-:W2:Y:S03]  /*28c0*/  SYNCS.PHASECHK.TRANS64.TRYWAIT P1, [R0+URZ+0xb0], R5 ;  /* 0x0000b005000075a7 */ /* 0x000ea600080211ff */
[----:B------:R-:W-:Y:S01]  /*28d0*/  LOP3.LUT R12, R12, UR4, RZ, 0x3c, !PT ;  /* 0x000000040c0c7c12 */ /* 0x000fe2000f8e3cff */
[----:B-12---:R-:W-:Y:S07]  /*28e0*/  @!P1 BRA `(.L_x_45) ;  /* 0x0000008400fc9947 */ /* 0x006fee0003800000 */
.L_x_148:
[C---:B------:R-:W-:Y:S01]  /*28f0*/  LEA R4, R11.reuse, UR37, 0x4 ;  /* 0x000000250b047c11 */ /* 0x040fe2000f8e20ff */
[----:B-1----:R-:W-:Y:S01]  /*2900*/  VIADD R0, R0, 0xc0 ;  /* 0x000000c000007836 */ /* 0x002fe20000000000 */
[----:B------:R-:W-:Y:S01]  /*2910*/  SEL R8, R8, RZ, P0 ;  /* 0x000000ff08087207 */ /* 0x000fe20000000000 */
[----:B------:R-:W-:-:S03]  /*2920*/  VIADD R11, R11, 0x1 ;  /* 0x000000010b0b7836 */ /* 0x000fc60000000000 */
[----:B------:R-:W1:Y:S01]  /*2930*/  LDS.128 R4, [R4+0x120] ;  /* 0x0001200004047984 */ /* 0x000e620000000c00 */
[----:B------:R-:W-:Y:S02]  /*2940*/  PRMT R0, RZ, 0x654, R0 ;  /* 0x00000654ff007816 */ /* 0x000fe40000000000 */
[C---:B------:R-:W-:Y:S01]  /*2950*/  ISETP.NE.AND P1, PT, R11.reuse, 0x2, PT ;  /* 0x000000020b00780c */ /* 0x040fe20003f25270 */
[----:B------:R-:W-:Y:S01]  /*2960*/  @!PT LDS RZ, [RZ] ;  /* 0x00000000fffff984 */ /* 0x000fe20000000800 */
[----:B------:R-:W-:Y:S01]  /*2970*/  @!PT LDS RZ, [RZ] ;  /* 0x00000000fffff984 */ /* 0x000fe20000000800 */
[----:B------:R-:W-:Y:S01]  /*2980*/  @!PT LDS RZ, [RZ] ;  /* 0x00000000fffff984 */ /* 0x000fe20000000800 */
[----:B------:R-:W-:Y:S01]  /*2990*/  @!PT LDS RZ, [RZ] ;  /* 0x00000000fffff984 */ /* 0x000fe20000000800 */
[----:B------:R2:W-:Y:S06]  /*29a0*/  MEMBAR.ALL.CTA ;  /* 0x0000000000007992 */ /* 0x0005ec0000008000 */
[----:B--2---:R-:W2:Y:S01]  /*29b0*/  FENCE.VIEW.ASYNC.S ;  /* 0x00000000000073c6 */ /* 0x004ea20000000000 */
[----:B------:R-:W-:Y:S01]  /*29c0*/  SEL R11, R11, RZ, P1 ;  /* 0x000000ff0b0b7207 */ /* 0x000fe20000800000 */
[----:B--2---:R2:W-:Y:S01]  /*29d0*/  SYNCS.ARRIVE.TRANS64.RED.A1T0 RZ, [R0+URZ], RZ ;  /* 0x000000ff00ff79a7 */ /* 0x0045e200081004ff */
[----:B-1----:R-:W-:-:S02]  /*29e0*/  LOP3.LUT P3, RZ, R6, 0x1, RZ, 0xc0, !PT ;  /* 0x0000000106ff7812 */ /* 0x002fc4000786c0ff */
[----:B------:R-:W-:-:S04]  /*29f0*/  SEL R5, RZ, 0x1, P1 ;  /* 0x00000001ff057807 */ /* 0x000fc80000800000 */
[----:B------:R-:W-:Y:S02]  /*2a00*/  LOP3.LUT R10, R10, R5, RZ, 0x3c, !PT ;  /* 0x000000050a0a7212 */ /* 0x000fe400078e3cff */
[----:B--2---:R-:W-:-:S04]  /*2a10*/  SEL R0, RZ, 0x1, P0 ;  /* 0x00000001ff007807 */ /* 0x004fc80000000000 */
[----:B------:R-:W-:Y:S01]  /*2a20*/  LOP3.LUT R9, R9, R0, RZ, 0x3c, !PT ;  /* 0x0000000009097212 */ /* 0x000fe200078e3cff */
[----:B------:R-:W-:Y:S06]  /*2a30*/  @P3 BRA `(.L_x_46) ;  /* 0xfffffffc002c3947 */ /* 0x000fec000383ffff */
[----:B------:R-:W-:Y:S01]  /*2a40*/  ULEA UR5, UR6, UR37, 0x3 ;  /* 0x0000002506057291 */ /* 0x000fe2000f8e18ff */
[----:B------:R-:W-:-:S08]  /*2a50*/  SHF.L.U32 R3, R12, 0x1f, RZ ;  /* 0x0000001f0c037819 */ /* 0x000fd000000006ff */
[----:B------:R-:W1:Y:S02]  /*2a60*/  SYNCS.PHASECHK.TRANS64 P0, [UR5+0xc0], R3 ;  /* 0x0000c003ff0075a7 */ /* 0x000e640008001005 */
[----:B-1----:R-:W-:Y:S05]  /*2a70*/  @P0 BRA `(.L_x_47) ;  /* 0x0000000000080947 */ /* 0x002fea0003800000 */
[----:B------:R-:W1:Y:S02]  /*2a80*/  SYNCS.PHASECHK.TRANS64.TRYWAIT P0, [UR5+0xc0], R3 ;  /* 0x0000c003ff0075a7 */ /* 0x000e640008001105 */
[----:B-1----:R-:W-:Y:S05]  /*2a90*/  @!P0 BRA `(.L_x_48) ;  /* 0x0000008400a48947 */ /* 0x002fea0003800000 */
.L_x_47:
[----:B------:R-:W-:-:S04]  /*2aa0*/  UIADD3 UR4, UPT, UPT, UR6, 0x1, URZ ;  /* 0x0000000106047890 */ /* 0x000fc8000fffe0ff */
[----:B------:R-:W-:-:S04]  /*2ab0*/  UISETP.NE.AND UP0, UPT, UR4, 0x2, UPT ;  /* 0x000000020400788c */ /* 0x000fc8000bf05270 */
[----:B------:R-:W-:Y:S02]  /*2ac0*/  USEL UR7, URZ, 0x1, UP0 ;  /* 0x00000001ff077887 */ /* 0x000fe40008000000 */
[----:B------:R-:W-:-:S04]  /*2ad0*/  USEL UR4, UR4, URZ, UP0 ;  /* 0x000000ff04047287 */ /* 0x000fc80008000000 */
[----:B------:R-:W-:Y:S01]  /*2ae0*/  ULEA UR4, UR4, UR37, 0x3 ;  /* 0x0000002504047291 */ /* 0x000fe2000f8e18ff */
[----:B-1----:R-:W-:-:S04]  /*2af0*/  LOP3.LUT R3, R12, UR7, RZ, 0x3c, !PT ;  /* 0x000000070c037c12 */ /* 0x002fc8000f8e3cff */
[----:B------:R-:W-:-:S04]  /*2b00*/  SHF.L.U32 R0, R3, 0x1f, RZ ;  /* 0x0000001f03007819 */ /* 0x000fc800000006ff */
[----:B------:R-:W1:Y:S02]  /*2b10*/  SYNCS.PHASECHK.TRANS64 P0, [UR4+0xc0], R0 ;  /* 0x0000c000ff0075a7 */ /* 0x000e640008001004 */
[----:B-1----:R-:W-:Y:S05]  /*2b20*/  @P0 EXIT ;  /* 0x000000000000094d */ /* 0x002fea0003800000 */
[----:B------:R-:W-:Y:S02]  /*2b30*/  SHF.L.U32 R3, R3, 0x1f, RZ ;  /* 0x0000001f03037819 */ /* 0x000fe400000006ff */
[----:B------:R-:W-:-:S07]  /*2b40*/  MOV R0, UR4 ;  /* 0x0000000400007c02 */ /* 0x000fce0008000f00 */
.L_x_49:
[----:B-1----:R1:W2:Y:S02]  /*2b50*/  SYNCS.PHASECHK.TRANS64.TRYWAIT P0, [R0+URZ+0xc0], R3 ;  /* 0x0000c003000075a7 */ /* 0x0022a400080011ff */
[----:B--2---:R-:W-:Y:S05]  /*2b60*/  @!P0 NANOSLEEP.SYNCS 0x989680 ;  /* 0x009896800000895d */ /* 0x004fea0003900000 */
[----:B------:R-:W2:Y:S02]  /*2b70*/  @!P0 SYNCS.PHASECHK.TRANS64 P0, [R0+URZ+0xc0], R3 ;  /* 0x0000c003000085a7 */ /* 0x000ea400080010ff */
[----:B--2---:R-:W-:Y:S05]  /*2b80*/  @P0 EXIT ;  /* 0x000000000000094d */ /* 0x004fea0003800000 */
[----:B------:R-:W-:Y:S05]  /*2b90*/  BRA `(.L_x_49) ;  /* 0xfffffffc00ec7947 */ /* 0x000fea000383ffff */
.L_x_42:
[----:B------:R-:W-:-:S09]  /*2ba0*/  UISETP.NE.AND UP1, UPT, UR8, URZ, UPT ;  /* 0x000000ff0800728c */ /* 0x000fd2000bf25270 */
[----:B------:R-:W-:Y:S05]  /*2bb0*/  BRA.U UP1, `(.L_x_50) ;  /* 0x0000000d01347547 */ /* 0x000fea000b800000 */
[----:B------:R-:W-:Y:S01]  /*2bc0*/  UMOV UR4, 0x40 ;  /* 0x0000004000047882 */ /* 0x000fe20000000000 */
[----:B------:R-:W-:Y:S01]  /*2bd0*/  NOP ;  /* 0x0000000000007918 */ /* 0x000fe20000000000 */
[----:B------:R-:W-:Y:S01]  /*2be0*/  ULEA UR4, UR37, UR4, 0x18 ;  /* 0x0000000425047291 */ /* 0x000fe2000f8ec0ff */
[----:B------:R-:W-:Y:S02]  /*2bf0*/  UMOV UR5, 0x400 ;  /* 0x0000040000057882 */ /* 0x000fe40000000000 */
[----:B------:R-:W-:-:S06]  /*2c00*/  ULEA UR37, UR37, UR5, 0x18 ;  /* 0x0000000525257291 */ /* 0x000fcc000f8ec0ff */
[----:B------:R-:W1:Y:S02]  /*2c10*/  LDS.U8 R0, [UR4+0x1c] ;  /* 0x00001c04ff007984 */ /* 0x000e640008000000 */
[----:B-1----:R-:W-:-:S13]  /*2c20*/  ISETP.NE.AND P0, PT, R0, RZ, PT ;  /* 0x000000ff0000720c */ /* 0x002fda0003f05270 */
[----:B------:R-:W-:Y:S05]  /*2c30*/  @P0 BRA `(.L_x_51) ;  /* 0x0000000000580947 */ /* 0x000fea0003800000 */
[----:B------:R-:W-:-:S13]  /*2c40*/  ELECT P0, URZ, PT ;  /* 0x0000000000ff782f */ /* 0x000fda0003800000 */
[----:B------:R-:W-:Y:S05]  /*2c50*/  @!P0 BRA `(.L_x_52) ;  /* 0x0000000000608947 */ /* 0x000fea0003800000 */
[----:B------:R-:W-:Y:S01]  /*2c60*/  UMOV UR5, 0x10 ;  /* 0x0000001000057882 */ /* 0x000fe20000000000 */
[----:B------:R-:W-:Y:S01]  /*2c70*/  HFMA2 R0, -RZ, RZ, 0, 5.9604644775390625e-08 ;  /* 0x00000001ff007431 */ /* 0x000fe200000001ff */
[----:B------:R-:W-:-:S03]  /*2c80*/  MOV R2, 0xffff ;  /* 0x0000ffff00027802 */ /* 0x000fc60000000f00 */
[----:B------:R-:W-:Y:S04]  /*2c90*/  DEPBAR.LE SB1, 0x36 ;  /* 0x00009d800000791a */ /* 0x000fe80000000000 */
[----:B------:R-:W1:Y:S02]  /*2ca0*/  UTCATOMSWS.FIND_AND_SET.ALIGN UP0, UR5, UR5 ;  /* 0x00000005000575e3 */ /* 0x000e640008000800 */
[----:B-1----:R-:W-:Y:S01]  /*2cb0*/  MOV R3, UR5 ;  /* 0x0000000500037c02 */ /* 0x002fe20008000f00 */
[----:B------:R-:W-:Y:S06]  /*2cc0*/  BRA.U UP0, `(.L_x_53) ;  /* 0x0000000100187547 */ /* 0x000fec000b800000 */
.L_x_54:
[----:B------:R-:W-:Y:S05]  /*2cd0*/  NANOSLEEP 0x64 ;  /* 0x000000640000795d */ /* 0x000fea0003800000 */
[----:B------:R-:W-:-:S05]  /*2ce0*/  UMOV UR5, 0x10 ;  /* 0x0000001000057882 */ /* 0x000fca0000000000 */
[----:B------:R-:W-:Y:S04]  /*2cf0*/  DEPBAR.LE SB1, 0x36 ;  /* 0x00009d800000791a */ /* 0x000fe80000000000 */
[----:B------:R-:W1:Y:S02]  /*2d00*/  UTCATOMSWS.FIND_AND_SET.ALIGN UP0, UR5, UR5 ;  /* 0x00000005000575e3 */ /* 0x000e640008000800 */
[----:B-1----:R-:W-:Y:S01]  /*2d10*/  MOV R3, UR5 ;  /* 0x0000000500037c02 */ /* 0x002fe20008000f00 */
[----:B------:R-:W-:Y:S05]  /*2d20*/  BRA.U !UP0, `(.L_x_54) ;  /* 0xfffffffd08e87547 */ /* 0x000fea000b83ffff */
.L_x_53:
[-C--:B------:R-:W-:Y:S02]  /*2d30*/  SHF.L.U32 R2, R2, R3.reuse, RZ ;  /* 0x0000000302027219 */ /* 0x080fe400000006ff */
[----:B------:R-:W-:Y:S01]  /*2d40*/  SHF.L.U32 R0, R0, R3, RZ ;  /* 0x0000000300007219 */ /* 0x000fe200000006ff */
[----:B------:R-:W-:Y:S02]  /*2d50*/  IMAD.SHL.U32 R3, R3, 0x20, RZ ;  /* 0x0000002003037824 */ /* 0x000fe400078e00ff */
[----:B------:R1:W-:Y:S04]  /*2d60*/  ATOMS.OR RZ, [UR4+0x14], R2 ;  /* 0x00001402ffff798c */ /* 0x0003e8000b000004 */
[----:B------:R1:W-:Y:S04]  /*2d70*/  ATOMS.OR RZ, [UR4+0x18], R0 ;  /* 0x00001800ffff798c */ /* 0x0003e8000b000004 */
[----:B------:R1:W-:Y:S01]  /*2d80*/  STS [UR37+0x140], R3 ;  /* 0x00014003ff007988 */ /* 0x0003e20008000825 */
[----:B------:R-:W-:Y:S05]  /*2d90*/  BRA `(.L_x_52) ;  /* 0x0000000000107947 */ /* 0x000fea0003800000 */
.L_x_51:
[----:B------:R-:W-:Y:S02]  /*2da0*/  MOV R0, 0xffffffff ;  /* 0xffffffff00007802 */ /* 0x000fe40000000f00 */
[----:B------:R-:W-:-:S03]  /*2db0*/  MOV R2, 0x2de0 ;  /* 0x00002de000027802 */ /* 0x000fc60000000f00 */
[----:B------:R1:W-:Y:S04]  /*2dc0*/  STS [UR37+0x140], R0 ;  /* 0x00014000ff007988 */ /* 0x0003e80008000825 */
[----:B-1-3-5:R-:W-:Y:S05]  /*2dd0*/  CALL.REL.NOINC `($__internal_1_$__cuda_sm10x_tcgen05_guardrail_trap_phase_invalid_during_alloc) ;  /* 0x0000008800bc7944 */ /* 0x02afea0003c00000 */
.L_x_52:
[----:B------:R-:W-:Y:S05]  /*2de0*/  WARPSYNC.ALL ;  /* 0x0000000000007948 */ /* 0x000fea0003800000 */
[----:B------:R-:W2:Y:S01]  /*2df0*/  S2UR UR6, SR_CgaCtaId ;  /* 0x00000000000679c3 */ /* 0x000ea20000008800 */
[----:B------:R-:W-:Y:S01]  /*2e00*/  UMOV UR4, 0x400 ;  /* 0x0000040000047882 */ /* 0x000fe20000000000 */
[----:B------:R-:W-:-:S06]  /*2e10*/  NOP ;  /* 0x0000000000007918 */ /* 0x000fcc0000000000 */
[----:B------:R-:W-:Y:S06]  /*2e20*/  BAR.ARV 0x6, 0xa0 ;  /* 0x0182800000007b1d */ /* 0x000fec0000002000 */
[----:B------:R-:W4:Y:S01]  /*2e30*/  LDCU UR7, c[0x0][0x38c] ;  /* 0x00007180ff0777ac */ /* 0x000f220008000800 */
[----:B------:R-:W-:Y:S01]  /*2e40*/  IMAD.MOV.U32 R11, RZ, RZ, 0x1 ;  /* 0x00000001ff0b7424 */ /* 0x000fe200078e00ff */
[----:B------:R-:W-:Y:S01]  /*2e50*/  CS2R R8, SRZ ;  /* 0x0000000000087805 */ /* 0x000fe2000001ff00 */
[----:B------:R-:W-:Y:S01]  /*2e60*/  IMAD.MOV.U32 R10, RZ, RZ, RZ ;  /* 0x000000ffff0a7224 */ /* 0x000fe200078e00ff */
[----:B------:R-:W-:Y:S01]  /*2e70*/  UMOV UR18, URZ ;  /* 0x000000ff00127c82 */ /* 0x000fe20008000000 */
[----:B------:R-:W-:Y:S01]  /*2e80*/  UMOV UR17, URZ ;  /* 0x000000ff00117c82 */ /* 0x000fe20008000000 */
[----:B------:R-:W-:Y:S01]  /*2e90*/  UMOV UR22, 0x0 ;  /* 0x0000000000167882 */ /* 0x000fe20000000000 */
[----:B------:R-:W-:Y:S01]  /*2ea0*/  UMOV UR23, 0x8400490 ;  /* 0x0840049000177882 */ /* 0x000fe20000000000 */
[----:B------:R-:W-:Y:S01]  /*2eb0*/  UMOV UR20, 0x0 ;  /* 0x0000000000147882 */ /* 0x000fe20000000000 */
[----:B------:R-:W-:Y:S01]  /*2ec0*/  UMOV UR21, 0x8400490 ;  /* 0x0840049000157882 */ /* 0x000fe20000000000 */
[----:B--2---:R-:W-:Y:S01]  /*2ed0*/  ULEA UR6, UR6, UR4, 0x18 ;  /* 0x0000000406067291 */ /* 0x004fe2000f8ec0ff */
[----:B------:R-:W2:Y:S03]  /*2ee0*/  LDCU UR4, c[0x0][0x38c] ;  /* 0x00007180ff0477ac */ /* 0x000ea60008000800 */
[----:B------:R-:W-:-:S02]  /*2ef0*/  UIADD3 UR11, UPT, UPT, UR6, 0x10800, URZ ;  /* 0x00010800060b7890 */ /* 0x000fc4000fffe0ff */
[----:B----4-:R-:W-:-:S03]  /*2f00*/  UIADD3 UR7, UPT, UPT, UR7, 0x1f, URZ ;  /* 0x0000001f07077890 */ /* 0x010fc6000fffe0ff */
[----:B-1----:R-:W1:Y:S01]  /*2f10*/  LDS R0, [UR6+0x140] ;  /* 0x00014006ff007984 */ /* 0x002e620008000800 */
[----:B------:R-:W-:Y:S02]  /*2f20*/  UIADD3 UR12, UPT, UPT, UR6, 0x1c800, URZ ;  /* 0x0001c800060c7890 */ /* 0x000fe4000fffe0ff */
[----:B------:R-:W-:Y:S02]  /*2f30*/  USHF.R.S32.HI UR5, URZ, 0x1f, UR7 ;  /* 0x0000001fff057899 */ /* 0x000fe40008011407 */
[----:B------:R-:W-:Y:S02]  /*2f40*/  USHF.R.U32.HI UR11, URZ, 0x4, UR11 ;  /* 0x00000004ff0b7899 */ /* 0x000fe4000801160b */
[----:B------:R-:W-:Y:S02]  /*2f50*/  ULEA.HI UR5, UR5, UR7, URZ, 0x5 ;  /* 0x0000000705057291 */ /* 0x000fe4000f8f28ff */
[----:B------:R-:W-:Y:S02]  /*2f60*/  USHF.R.U32.HI UR12, URZ, 0x4, UR12 ;  /* 0x00000004ff0c7899 */ /* 0x000fe4000801160c */
[----:B------:R-:W-:-:S02]  /*2f70*/  USHF.R.S32.HI UR5, URZ, 0x5, UR5 ;  /* 0x00000005ff057899 */ /* 0x000fc40008011405 */
[----:B------:R-:W-:Y:S02]  /*2f80*/  ULOP3.LUT UR11, UR11, 0x3fff, URZ, 0xc0, !UPT ;  /* 0x00003fff0b0b7892 */ /* 0x000fe4000f8ec0ff */
[----:B------:R-:W-:Y:S02]  /*2f90*/  UISETP.LT.AND UP0, UPT, UR5, 0x1, UPT ;  /* 0x000000010500788c */ /* 0x000fe4000bf01270 */
[----:B------:R-:W-:Y:S02]  /*2fa0*/  ULOP3.LUT UR12, UR12, 0x3fff, URZ, 0xc0, !UPT ;  /* 0x00003fff0c0c7892 */ /* 0x000fe4000f8ec0ff */
[----:B------:R-:W-:Y:S02]  /*2fb0*/  USEL UR10, UR5, 0x1, !UP0 ;  /* 0x00000001050a7887 */ /* 0x000fe4000c000000 */
[----:B------:R-:W-:Y:S02]  /*2fc0*/  ULOP3.LUT UR11, UR11, 0x10000, URZ, 0xfc, !UPT ;  /* 0x000100000b0b7892 */ /* 0x000fe4000f8efcff */
[----:B------:R-:W-:-:S02]  /*2fd0*/  ULOP3.LUT UR12, UR12, 0x10000, URZ, 0xfc, !UPT ;  /* 0x000100000c0c7892 */ /* 0x000fc4000f8efcff */
[----:B------:R-:W-:Y:S02]  /*2fe0*/  UIADD3 UR10, UPT, UPT, -UR10, URZ, URZ ;  /* 0x000000ff0a0a7290 */ /* 0x000fe4000fffe1ff */
[----:B--2---:R-:W-:Y:S01]  /*2ff0*/  UISETP.GE.AND UP3, UPT, UR4, 0x1, UPT ;  /* 0x000000010400788c */ /* 0x004fe2000bf66270 */
[----:B-1----:R-:W-:-:S15]  /*3000*/  R2UR UR19, R0 ;  /* 0x00000000001372ca */ /* 0x002fde00000e0000 */
.L_x_61:
[----:B------:R-:W-:Y:S02]  /*3010*/  LEA R0, R10, UR6, 0x3 ;  /* 0x000000060a007c11 */ /* 0x000fe4000f8e18ff */
[----:B------:R-:W-:Y:S02]  /*3020*/  SHF.L.U32 R5, R9, 0x1f, RZ ;  /* 0x0000001f09057819 */ /* 0x000fe400000006ff */
[----:B------:R-:W-:Y:S01]  /*3030*/  PLOP3.LUT P0, PT, PT, PT, UP3, 0x80, 0x8 ;  /* 0x000000000008781c */ /* 0x000fe20003f0f038 */
[----:B------:R-:W-:Y:S01]  /*3040*/  VIADD R3, R0, 0xc0 ;  /* 0x000000c000037836 */ /* 0x000fe20000000000 */
[----:B-1----:R-:W1:Y:S02]  /*3050*/  SYNCS.PHASECHK.TRANS64.TRYWAIT P1, [R0+URZ+0xb0], R5 ;  /* 0x0000b005000075a7 */ /* 0x002e6400080211ff */
[----:B-1--4-:R-:W-:Y:S09]  /*3060*/  @!P1 BRA `(.L_x_55) ;  /* 0x0000008000489947 */ /* 0x012ff20003800000 */
.L_x_150:
[----:B------:R-:W-:Y:S01]  /*3070*/  LEA R4, R10, UR6, 0x4 ;  /* 0x000000060a047c11 */ /* 0x000fe2000f8e20ff */
[----:B------:R-:W-:Y:S01]  /*3080*/  @UP3 ULEA UR4, UR17, UR6, 0x3 ;  /* 0x0000000611043291 */ /* 0x000fe2000f8e18ff */
[----:B------:R-:W-:Y:S01]  /*3090*/  PLOP3.LUT P2, PT, PT, PT, PT, 0x80, 0x8 ;  /* 0x000000000008781c */ /* 0x000fe20003f4f070 */
[----:B------:R-:W-:Y:S01]  /*30a0*/  ULEA UR8, UR18, UR6, 0x3 ;  /* 0x0000000612087291 */ /* 0x000fe2000f8e18ff */
[----:B------:R-:W-:Y:S01]  /*30b0*/  PRMT R3, RZ, 0x654, R3 ;  /* 0x00000654ff037816 */ /* 0x000fe20000000003 */
[----:B------:R-:W-:Y:S01]  /*30c0*/  ULEA UR9, UR18, UR19, 0x8 ;  /* 0x0000001312097291 */ /* 0x000fe2000f8e40ff */
[----:B-1----:R-:W1:Y:S01]  /*30d0*/  LDS.128 R4, [R4+0x120] ;  /* 0x0001200004047984 */ /* 0x002e620000000c00 */
[----:B------:R-:W-:Y:S02]  /*30e0*/  @P0 SHF.L.U32 R2, R8, 0x1f, RZ ;  /* 0x0000001f08020819 */ /* 0x000fe400000006ff */
[----:B------:R-:W-:Y:S01]  /*30f0*/  SHF.L.U32 R0, R11, 0x1f, RZ ;  /* 0x0000001f0b007819 */ /* 0x000fe200000006ff */
[----:B------:R-:W-:Y:S01]  /*3100*/  @!PT LDS RZ, [RZ] ;  /* 0x00000000fffff984 */ /* 0x000fe20000000800 */
[----:B------:R-:W-:Y:S01]  /*3110*/  @!PT LDS RZ, [RZ] ;  /* 0x00000000fffff984 */ /* 0x000fe20000000800 */
[----:B------:R-:W-:Y:S01]  /*3120*/  @!PT LDS RZ, [RZ] ;  /* 0x00000000fffff984 */ /* 0x000fe20000000800 */
[----:B------:R-:W-:Y:S01]  /*3130*/  @!PT LDS RZ, [RZ] ;  /* 0x00000000fffff984 */ /* 0x000fe20000000800 */
[----:B------:R2:W-:Y:S06]  /*3140*/  MEMBAR.ALL.CTA ;  /* 0x0000000000007992 */ /* 0x0005ec0000008000 */
[----:B--2---:R-:W2:Y:S02]  /*3150*/  FENCE.VIEW.ASYNC.S ;  /* 0x00000000000073c6 */ /* 0x004ea40000000000 */
[----:B--2---:R2:W-:Y:S01]  /*3160*/  SYNCS.ARRIVE.TRANS64.RED.A1T0 RZ, [R3+URZ], RZ ;  /* 0x000000ff03ff79a7 */ /* 0x0045e200081004ff */
[----:B------:R2:W4:Y:S01]  /*3170*/  @P0 SYNCS.PHASECHK.TRANS64.TRYWAIT P2, [UR4], R2 ;  /* 0x00000002ff0005a7 */ /* 0x0005220008041104 */
[----:B-1----:R-:W-:Y:S01]  /*3180*/  LOP3.LUT P1, RZ, R6, 0x1, RZ, 0xc0, !PT ;  /* 0x0000000106ff7812 */ /* 0x002fe2000782c0ff */
[----:B------:R-:W1:Y:S02]  /*3190*/  SYNCS.PHASECHK.TRANS64.TRYWAIT P0, [UR8+0xe0], R0 ;  /* 0x0000e000ff0075a7 */ /* 0x000e640008001108 */
[----:B-12-4-:R-:W-:Y:S10]  /*31a0*/  @!P0 BRA `(.L_x_56) ;  /* 0x00000080000c8947 */ /* 0x016ff40003800000 */
.L_x_152:
[----:B------:R-:W-:Y:S01]  /*31b0*/  IADD3 R10, PT, PT, R10, 0x1, RZ ;  /* 0x000000010a0a7810 */ /* 0x000fe20007ffe0ff */
[----:B------:R-:W-:Y:S06]  /*31c0*/  BRA.U !UP3, `(.L_x_57) ;  /* 0x000000010b987547 */ /* 0x000fec000b800000 */
[----:B------:R-:W-:Y:S01]  /*31d0*/  UPLOP3.LUT UP4, UPT, UPT, UPT, UPT, 0x40, 0x4 ;  /* 0x000000000004789c */ /* 0x000fe20003f8e870 */
[----:B------:R-:W-:Y:S01]  /*31e0*/  UMOV UR16, UR10 ;  /* 0x0000000a00107c82 */ /* 0x000fe20008000000 */
[----:B------:R-:W-:Y:S01]  /*31f0*/  UMOV UR15, UR5 ;  /* 0x00000005000f7c82 */ /* 0x000fe20008000000 */
[----:B------:R-:W-:-:S08]  /*3200*/  UMOV UR14, UR17 ;  /* 0x00000011000e7c82 */ /* 0x000fd00008000000 */
.L_x_60:
[----:B------:R-:W-:Y:S02]  /*3210*/  UIADD3 UR16, UPT, UPT, UR16, 0x1, URZ ;  /* 0x0000000110107890 */ /* 0x000fe4000fffe0ff */
[----:B--2---:R-:W-:Y:S02]  /*3220*/  ULEA UR7, UR14, UR6, 0x3 ;  /* 0x000000060e077291 */ /* 0x004fe4000f8e18ff */
[----:B------:R-:W-:Y:S01]  /*3230*/  UISETP.NE.AND UP0, UPT, UR16, URZ, UPT ;  /* 0x000000ff1000728c */ /* 0x000fe2000bf05270 */
[----:B----4-:R-:W-:Y:S10]  /*3240*/  @P2 BRA `(.L_x_58) ;  /* 0x00000000000c2947 */ /* 0x010ff40003800000 */
[----:B-1----:R-:W-:Y:S04]  /*3250*/  SHF.L.U32 R3, R8, 0x1f, RZ ;  /* 0x0000001f08037819 */ /* 0x002fe800000006ff */
[----:B------:R-:W1:Y:S02]  /*3260*/  SYNCS.PHASECHK.TRANS64.TRYWAIT P0, [UR7], R3 ;  /* 0x00000003ff0075a7 */ /* 0x000e640008001107 */
[----:B-1----:R-:W-:Y:S05]  /*3270*/  @!P0 BRA `(.L_x_59) ;  /* 0x0000007c00f08947 */ /* 0x002fea0003800000 */
.L_x_58:
[----:B------:R-:W-:Y:S01]  /*3280*/  UISETP.NE.AND UP1, UPT, UR15, 0x1, UPT ;  /* 0x000000010f00788c */ /* 0x000fe2000bf25270 */
[----:B------:R-:W-:Y:S01]  /*3290*/  PLOP3.LUT P2, PT, PT, PT, PT, 0x80, 0x8 ;  /* 0x000000000008781c */ /* 0x000fe20003f4f070 */
[----:B------:R-:W-:Y:S02]  /*32a0*/  UIADD3 UR17, UPT, UPT, UR14, 0x1, URZ ;  /* 0x000000010e117890 */ /* 0x000fe4000fffe0ff */
[----:B------:R-:W-:Y:S02]  /*32b0*/  ULEA UR24, UR14, UR12, 0xa ;  /* 0x0000000c0e187291 */ /* 0x000fe4000f8e50ff */
[----:B------:R-:W-:Y:S01]  /*32c0*/  UISETP.NE.AND UP2, UPT, UR17, 0x6, UPT ;  /* 0x000000061100788c */ /* 0x000fe2000bf45270 */
[----:B------:R-:W-:Y:S01]  /*32d0*/  PLOP3.LUT P0, PT, PT, PT, UP1, 0x80, 0x8 ;  /* 0x000000000008781c */ /* 0x000fe20003f0f018 */
[----:B------:R-:W-:Y:S02]  /*32e0*/  ULEA UR26, UR14, UR11, 0x9 ;  /* 0x0000000b0e1a7291 */ /* 0x000fe4000f8e48ff */
[----:B------:R-:W-:Y:S02]  /*32f0*/  USEL UR13, URZ, 0x1, UP2 ;  /* 0x00000001ff0d7887 */ /* 0x000fe40009000000 */
[----:B------:R-:W-:Y:S02]  /*3300*/  USEL UR17, UR17, URZ, UP2 ;  /* 0x000000ff11117287 */ /* 0x000fe40009000000 */
[----:B------:R-:W-:Y:S02]  /*3310*/  UIADD3 UR30, UPT, UPT, UR24, 0x2, URZ ;  /* 0x00000002181e7890 */ /* 0x000fe4000fffe0ff */
[----:B------:R-:W-:Y:S01]  /*3320*/  @UP1 ULEA UR4, UR17, UR6, 0x3 ;  /* 0x0000000611041291 */ /* 0x000fe2000f8e18ff */
[----:B------:R-:W-:Y:S01]  /*3330*/  LOP3.LUT R8, R8, UR13, RZ, 0x3c, !PT ;  /* 0x0000000d08087c12 */ /* 0x000fe2000f8e3cff */
[----:B------:R-:W-:Y:S02]  /*3340*/  UIADD3 UR28, UPT, UPT, UR26, 0x2, URZ ;  /* 0x000000021a1c7890 */ /* 0x000fe4000fffe0ff */
[----:B------:R-:W-:Y:S01]  /*3350*/  UIADD3 UR7, UPT, UPT, UR7, 0x30, URZ ;  /* 0x0000003007077890 */ /* 0x000fe2000fffe0ff */
[----:B-1----:R-:W-:Y:S01]  /*3360*/  @P0 SHF.L.U32 R0, R8, 0x1f, RZ ;  /* 0x0000001f08000819 */ /* 0x002fe200000006ff */
[----:B------:R-:W-:Y:S01]  /*3370*/  UMOV UR25, 0x80004020 ;  /* 0x8000402000197882 */ /* 0x000fe20000000000 */
[----:B------:R-:W-:Y:S01]  /*3380*/  UMOV UR27, 0x80004020 ;  /* 0x80004020001b7882 */ /* 0x000fe20000000000 */
[----:B------:R-:W-:Y:S01]  /*3390*/  UMOV UR31, 0x80004020 ;  /* 0x80004020001f7882 */ /* 0x000fe20000000000 */
[----:B------:R2:W4:Y:S01]  /*33a0*/  @P0 SYNCS.PHASECHK.TRANS64.TRYWAIT P2, [UR4], R0 ;  /* 0x00000000ff0005a7 */ /* 0x0005220008041104 */
[----:B------:R-:W-:Y:S01]  /*33b0*/  UIADD3 UR15, UPT, UPT, UR15, -0x1, URZ ;  /* 0xffffffff0f0f7890 */ /* 0x000fe2000fffe0ff */
[----:B------:R2:W-:Y:S01]  /*33c0*/  UTCHMMA gdesc[UR26], gdesc[UR24], tmem[UR9], tmem[UR22], idesc[UR23], UP4 ;  /* 0x00ff16181a0075ea */ /* 0x0005e2000a000009 */
[----:B------:R-:W-:Y:S01]  /*33d0*/  UPLOP3.LUT UP4, UPT, UPT, UPT, UPT, 0x80, 0x8 ;  /* 0x000000000008789c */ /* 0x000fe20003f8f070 */
[----:B------:R-:W-:Y:S01]  /*33e0*/  UMOV UR29, 0x80004020 ;  /* 0x80004020001d7882 */ /* 0x000fe20000000000 */
[----:B------:R-:W-:Y:S01]  /*33f0*/  UMOV UR14, UR17 ;  /* 0x00000011000e7c82 */ /* 0x000fe20008000000 */
[----:B------:R2:W-:Y:S01]  /*3400*/  UTCHMMA gdesc[UR28], gdesc[UR30], tmem[UR9], tmem[UR20], idesc[UR21], UPT ;  /* 0x00ff141e1c0075ea */ /* 0x0005e2000b800009 */
[----:B------:R2:W-:Y:S01]  /*3410*/  UTCBAR [UR7], URZ ;  /* 0x000000ff070073e9 */ /* 0x0005e200080000ff */
[----:B------:R-:W-:Y:S06]  /*3420*/  BRA.U UP0, `(.L_x_60) ;  /* 0xfffffffd00787547 */ /* 0x000fec000b83ffff */
.L_x_57:
[----:B------:R-:W-:Y:S01]  /*3430*/  UIADD3 UR18, UPT, UPT, UR18, 0x1, URZ ;  /* 0x0000000112127890 */ /* 0x000fe2000fffe0ff */
[C---:B------:R-:W-:Y:S01]  /*3440*/  ISETP.NE.AND P0, PT, R10.reuse, 0x2, PT ;  /* 0x000000020a00780c */ /* 0x040fe20003f05270 */
[----:B------:R-:W-:Y:S02]  /*3450*/  UIADD3 UR8, UPT, UPT, UR8, 0xd0, URZ ;  /* 0x000000d008087890 */ /* 0x000fe4000fffe0ff */
[----:B------:R-:W-:Y:S01]  /*3460*/  UISETP.NE.AND UP0, UPT, UR18, 0x2, UPT ;  /* 0x000000021200788c */ /* 0x000fe2000bf05270 */
[----:B-12---:R-:W-:Y:S02]  /*3470*/  SEL R0, RZ, 0x1, P0 ;  /* 0x00000001ff007807 */ /* 0x006fe40000000000 */
[----:B------:R-:W-:Y:S01]  /*3480*/  SEL R10, R10, RZ, P0 ;  /* 0x000000ff0a0a7207 */ /* 0x000fe20000000000 */
[----:B------:R-:W-:Y:S01]  /*3490*/  USEL UR4, URZ, 0x1, UP0 ;  /* 0x00000001ff047887 */ /* 0x000fe20008000000 */
[----:B------:R-:W-:Y:S01]  /*34a0*/  LOP3.LUT R9, R9, R0, RZ, 0x3c, !PT ;  /* 0x0000000009097212 */ /* 0x000fe200078e3cff */
[----:B------:R-:W-:Y:S01]  /*34b0*/  USEL UR18, UR18, URZ, UP0 ;  /* 0x000000ff12127287 */ /* 0x000fe20008000000 */
[----:B------:R1:W-:Y:S03]  /*34c0*/  UTCBAR [UR8], URZ ;  /* 0x000000ff080073e9 */ /* 0x0003e600080000ff */
[----:B------:R-:W-:Y:S01]  /*34d0*/  LOP3.LUT R11, R11, UR4, RZ, 0x3c, !PT ;  /* 0x000000040b0b7c12 */ /* 0x000fe2000f8e3cff */
[----:B------:R-:W-:Y:S07]  /*34e0*/  @P1 BRA `(.L_x_61) ;  /* 0xfffffff800c81947 */ /* 0x000fee000383ffff */
[----:B------:R-:W2:Y:S01]  /*34f0*/  S2UR UR4, SR_CgaCtaId ;  /* 0x00000000000479c3 */ /* 0x000ea20000008800 */
[----:B------:R-:W-:Y:S01]  /*3500*/  ELECT P0, URZ, PT ;  /* 0x0000000000ff782f */ /* 0x000fe20003800000 */
[----:B------:R-:W-:Y:S01]  /*3510*/  IMAD.MOV.U32 R0, RZ, RZ, 0x1 ;  /* 0x00000001ff007424 */ /* 0x000fe200078e00ff */
[----:B------:R-:W-:Y:S01]  /*3520*/  UIADD3 UR6, UPT, UPT, UR6, 0xe0, URZ ;  /* 0x000000e006067890 */ /* 0x000fe2000fffe0ff */
[----:B------:R-:W-:Y:S01]  /*3530*/  SHF.L.U32 R3, R11, 0x1f, RZ ;  /* 0x0000001f0b037819 */ /* 0x000fe200000006ff */
[----:B------:R-:W-:-:S03]  /*3540*/  UMOV UR5, 0x40 ;  /* 0x0000004000057882 */ /* 0x000fc60000000000 */
[----:B------:R-:W-:Y:S01]  /*3550*/  UVIRTCOUNT.DEALLOC.SMPOOL 0x80 ;  /* 0x000000800000784c */ /* 0x000fe20000000000 */
[----:B--2---:R-:W-:Y:S02]  /*3560*/  ULEA UR4, UR4, UR5, 0x18 ;  /* 0x0000000504047291 */ /* 0x004fe4000f8ec0ff */
[----:B------:R-:W-:-:S07]  /*3570*/  ULEA UR5, UR18, UR6, 0x3 ;  /* 0x0000000612057291 */ /* 0x000fce000f8e18ff */
[----:B------:R2:W-:Y:S02]  /*3580*/  @P0 STS.U8 [UR4+0x1c], R0 ;  /* 0x00001c00ff000988 */ /* 0x0005e40008000004 */
[----:B------:R-:W3:Y:S02]  /*3590*/  SYNCS.PHASECHK.TRANS64.TRYWAIT P0, [UR5], R3 ;  /* 0x00000003ff0075a7 */ /* 0x000ee40008001105 */
[----:B--23--:R-:W-:Y:S05]  /*35a0*/  @!P0 BRA `(.L_x_62) ;  /* 0x0000007c003c8947 */ /* 0x00cfea0003800000 */
.L_x_155:
[----:B------:R-:W-:-:S04]  /*35b0*/  UIADD3 UR7, UPT, UPT, UR18, 0x1, URZ ;  /* 0x0000000112077890 */ /* 0x000fc8000fffe0ff */
[----:B------:R-:W-:-:S04]  /*35c0*/  UISETP.NE.AND UP0, UPT, UR7, 0x2, UPT ;  /* 0x000000020700788c */ /* 0x000fc8000bf05270 */
[----:B------:R-:W-:Y:S02]  /*35d0*/  USEL UR5, URZ, 0x1, UP0 ;  /* 0x00000001ff057887 */ /* 0x000fe40008000000 */
[----:B------:R-:W-:-:S04]  /*35e0*/  USEL UR7, UR7, URZ, UP0 ;  /* 0x000000ff07077287 */ /* 0x000fc80008000000 */
[----:B------:R-:W-:Y:S01]  /*35f0*/  ULEA UR7, UR7, UR6, 0x3 ;  /* 0x0000000607077291 */ /* 0x000fe2000f8e18ff */
[----:B--2---:R-:W-:-:S04]  /*3600*/  LOP3.LUT R3, R11, UR5, RZ, 0x3c, !PT ;  /* 0x000000050b037c12 */ /* 0x004fc8000f8e3cff */
[----:B------:R-:W-:-:S04]  /*3610*/  SHF.L.U32 R3, R3, 0x1f, RZ ;  /* 0x0000001f03037819 */ /* 0x000fc800000006ff */
[----:B------:R-:W2:Y:S02]  /*3620*/  SYNCS.PHASECHK.TRANS64.TRYWAIT P0, [UR7], R3 ;  /* 0x00000003ff0075a7 */ /* 0x000ea40008001107 */
[----:B--2---:R-:W-:Y:S05]  /*3630*/  @!P0 BRA `(.L_x_63) ;  /* 0x0000007c00308947 */ /* 0x004fea0003800000 */
.L_x_157:
[----:B------:R-:W-:Y:S01]  /*3640*/  NOP ;  /* 0x0000000000007918 */ /* 0x000fe20000000000 */
[----:B--2---:R-:W2:Y:S01]  /*3650*/  LDS R0, [UR4+0x14] ;  /* 0x00001404ff007984 */ /* 0x004ea20008000800 */
[----:B------:R-:W-:Y:S01]  /*3660*/  ULOP3.LUT UR6, UR19, 0xffff, URZ, 0xc0, !UPT ;  /* 0x0000ffff13067892 */ /* 0x000fe2000f8ec0ff */
[----:B-1----:R-:W-:Y:S01]  /*3670*/  UMOV UR8, 0xffff ;  /* 0x0000ffff00087882 */ /* 0x002fe20000000000 */
[----:B------:R-:W-:Y:S02]  /*3680*/  UMOV UR5, 0x1 ;  /* 0x0000000100057882 */ /* 0x000fe40000000000 */
[----:B------:R-:W-:-:S04]  /*3690*/  USHF.R.U32.HI UR6, URZ, 0x5, UR6 ;  /* 0x00000005ff067899 */ /* 0x000fc80008011606 */
[----:B------:R-:W-:Y:S02]  /*36a0*/  USHF.L.U32 UR8, UR8, UR6, URZ ;  /* 0x0000000608087299 */ /* 0x000fe400080006ff */
[----:B------:R-:W-:-:S04]  /*36b0*/  USHF.L.U32 UR5, UR5, UR6, URZ ;  /* 0x0000000605057299 */ /* 0x000fc800080006ff */
[----:B--2---:R-:W-:-:S04]  /*36c0*/  LOP3.LUT R0, R0, UR8, RZ, 0xc0, !PT ;  /* 0x0000000800007c12 */ /* 0x004fc8000f8ec0ff */
[----:B------:R-:W-:-:S13]  /*36d0*/  ISETP.NE.AND P0, PT, R0, UR8, PT ;  /* 0x0000000800007c0c */ /* 0x000fda000bf05270 */
[----:B------:R-:W-:Y:S05]  /*36e0*/  @P0 BRA `(.L_x_64) ;  /* 0x0000000000580947 */ /* 0x000fea0003800000 */
[----:B------:R-:W1:Y:S02]  /*36f0*/  LDS R0, [UR4+0x18] ;  /* 0x00001804ff007984 */ /* 0x000e640008000800 */
[----:B-1----:R-:W-:-:S04]  /*3700*/  LOP3.LUT R0, R0, UR5, RZ, 0xc0, !PT ;  /* 0x0000000500007c12 */ /* 0x002fc8000f8ec0ff */
[----:B------:R-:W-:-:S13]  /*3710*/  ISETP.NE.AND P0, PT, R0, UR5, PT ;  /* 0x0000000500007c0c */ /* 0x000fda000bf05270 */
[----:B------:R-:W-:Y:S05]  /*3720*/  @P0 BRA `(.L_x_65) ;  /* 0x00000000003c0947 */ /* 0x000fea0003800000 */
[----:B------:R-:W1:Y:S01]  /*3730*/  S2R R2, SR_LANEID ;  /* 0x0000000000027919 */ /* 0x000e620000000000 */
[----:B------:R-:W-:Y:S01]  /*3740*/  ULOP3.LUT UR8, URZ, UR8, URZ, 0x33, !UPT ;  /* 0x00000008ff087292 */ /* 0x000fe2000f8e33ff */
[----:B------:R-:W-:Y:S01]  /*3750*/  LOP3.LUT R4, RZ, UR5, RZ, 0x33, !PT ;  /* 0x00000005ff047c12 */ /* 0x000fe2000f8e33ff */
[----:B------:R-:W-:Y:S02]  /*3760*/  VOTEU.ANY UR7, UPT, PT ;  /* 0x0000000000077886 */ /* 0x000fe400038e0100 */
[----:B------:R-:W-:Y:S01]  /*3770*/  UFLO.U32 UR7, UR7 ;  /* 0x00000007000772bd */ /* 0x000fe200080e0000 */
[----:B------:R-:W2:Y:S01]  /*3780*/  REDUX UR5, R4 ;  /* 0x00000000040573c4 */ /* 0x000ea20000000000 */
[----:B------:R-:W-:-:S06]  /*3790*/  IMAD.U32 R0, RZ, RZ, UR8 ;  /* 0x00000008ff007e24 */ /* 0x000fcc000f8e00ff */
[----:B------:R3:W-:Y:S01]  /*37a0*/  UTCATOMSWS.AND URZ, UR8 ;  /* 0x0000000800ff79e3 */ /* 0x0007e20008000000 */
[----:B------:R-:W4:Y:S01]  /*37b0*/  REDUX UR6, R0 ;  /* 0x00000000000673c4 */ /* 0x000f220000000000 */
[----:B-1----:R-:W-:Y:S01]  /*37c0*/  ISETP.EQ.U32.AND P0, PT, R2, UR7, PT ;  /* 0x0000000702007c0c */ /* 0x002fe2000bf02070 */
[----:B--2---:R-:W-:Y:S01]  /*37d0*/  IMAD.U32 R2, RZ, RZ, UR5 ;  /* 0x00000005ff027e24 */ /* 0x004fe2000f8e00ff */
[----:B----4-:R-:W-:-:S11]  /*37e0*/  MOV R3, UR6 ;  /* 0x0000000600037c02 */ /* 0x010fd60008000f00 */
[----:B------:R3:W-:Y:S04]  /*37f0*/  @P0 ATOMS.AND RZ, [UR4+0x14], R3 ;  /* 0x00001403ffff098c */ /* 0x0007e8000a800004 */
[----:B------:R3:W-:Y:S01]  /*3800*/  @P0 ATOMS.AND RZ, [UR4+0x18], R2 ;  /* 0x00001802ffff098c */ /* 0x0007e2000a800004 */
[----:B------:R-:W-:Y:S05]  /*3810*/  BRA `(.L_x_66) ;  /* 0x0000000000147947 */ /* 0x000fea0003800000 */
.L_x_65:
[----:B------:R-:W-:Y:S02]  /*3820*/  MOV R2, 0x3840 ;  /* 0x0000384000027802 */ /* 0x000fe40000000f00 */
[----:B----45:R-:W-:Y:S05]  /*3830*/  CALL.REL.NOINC `($__internal_0_$__cuda_sm10x_tcgen05_guardrail_trap_col_being_dealloced_not_returned_by_alloc) ;  /* 0x0000008000187944 */ /* 0x030fea0003c00000 */
[----:B------:R-:W-:Y:S05]  /*3840*/  BRA `(.L_x_66) ;  /* 0x0000000000087947 */ /* 0x000fea0003800000 */
.L_x_64:
[----:B------:R-:W-:Y:S02]  /*3850*/  MOV R2, 0x3870 ;  /* 0x0000387000027802 */ /* 0x000fe40000000f00 */
[----:B----45:R-:W-:Y:S05]  /*3860*/  CALL.REL.NOINC `($__internal_2_$__cuda_sm10x_tcgen05_guardrail_trap_unallocated_columns_being_dealloced) ;  /* 0x0000008000247944 */ /* 0x030fea0003c00000 */
.L_x_66:
[----:B------:R-:W-:Y:S01]  /*3870*/  NOP ;  /* 0x0000000000007918 */ /* 0x000fe20000000000 */
[----:B---3--:R-:W-:Y:S05]  /*3880*/  EXIT ;  /* 0x000000000000794d */ /* 0x008fea0003800000 */
.L_x_50:
[----:B------:R-:W-:-:S09]  /*3890*/  UISETP.NE.OR UP2, UPT, UR8, 0x3, !UP2 ;  /* 0x000000030800788c */ /* 0x000fd2000d745670 */
[----:B------:R-:W-:Y:S05]  /*38a0*/  BRA.U UP2, `(.L_x_67) ;  /* 0x0000001102147547 */ /* 0x000fea000b800000 */
[----:B------:R-:W1:Y:S01]  /*38b0*/  LDC R0, c[0x0][0xb30] ;  /* 0x0002cc00ff007b82 */ /* 0x000e620000000800 */
[----:B------:R-:W2:Y:S01]  /*38c0*/  LDCU.64 UR8, c[0x0][0x888] ;  /* 0x00011100ff0877ac */ /* 0x000ea20008000a00 */
[----:B------:R-:W-:Y:S02]  /*38d0*/  HFMA2 R29, -RZ, RZ, 0, 0 ;  /* 0x00000000ff1d7431 */ /* 0x000fe400000001ff */
[----:B------:R-:W-:Y:S01]  /*38e0*/  IMAD.MOV.U32 R31, RZ, RZ, 0x1 ;  /* 0x00000001ff1f7424 */ /* 0x000fe200078e00ff */
[----:B------:R-:W-:Y:S01]  /*38f0*/  MOV R23, 0x4000 ;  /* 0x0000400000177802 */ /* 0x000fe20000000f00 */
[----:B------:R-:W4:Y:S01]  /*3900*/  LDCU.64 UR4, c[0x0][0x890] ;  /* 0x00011200ff0477ac */ /* 0x000f220008000a00 */
[----:B------:R-:W-:Y:S01]  /*3910*/  IMAD.MOV.U32 R30, RZ, RZ, RZ ;  /* 0x000000ffff1e7224 */ /* 0x000fe200078e00ff */
[----:B------:R-:W3:Y:S01]  /*3920*/  LDC R19, c[0x0][0x370] ;  /* 0x0000dc00ff137b82 */ /* 0x000ee20000000800 */
[----:B------:R-:W-:Y:S01]  /*3930*/  UMOV UR7, 0x400 ;  /* 0x0000040000077882 */ /* 0x000fe20000000000 */
[----:B------:R-:W-:-:S02]  /*3940*/  UPLOP3.LUT UP1, UPT, UPT, UPT, UPT, 0x40, 0x4 ;  /* 0x000000000004789c */ /* 0x000fc40003f2e870 */
[----:B------:R-:W-:-:S04]  /*3950*/  ULEA UR7, UR37, UR7, 0x18 ;  /* 0x0000000725077291 */ /* 0x000fc8000f8ec0ff */
[----:B------:R-:W3:Y:S01]  /*3960*/  LDC R2, c[0x0][0xb0c] ;  /* 0x0002c300ff027b82 */ /* 0x000ee20000000800 */
[----:B------:R-:W-:Y:S02]  /*3970*/  UIADD3 UR13, UPT, UPT, UR7, 0x78, URZ ;  /* 0x00000078070d7890 */ /* 0x000fe4000fffe0ff */
[----:B--2---:R-:W-:Y:S02]  /*3980*/  UISETP.NE.U32.AND UP2, UPT, UR8, URZ, UPT ;  /* 0x000000ff0800728c */ /* 0x004fe4000bf45070 */
[----:B------:R-:W-:Y:S02]  /*3990*/  UIADD3 UR33, UPT, UPT, UR7, 0x60, URZ ;  /* 0x0000006007217890 */ /* 0x000fe4000fffe0ff */
[----:B----4-:R-:W-:Y:S01]  /*39a0*/  UISETP.NE.U32.AND UP3, UPT, UR4, URZ, UPT ;  /* 0x000000ff0400728c */ /* 0x010fe2000bf65070 */
[----:B------:R-:W2:Y:S01]  /*39b0*/  LDC R18, c[0x0][0xb20] ;  /* 0x0002c800ff127b82 */ /* 0x000ea20000000800 */
[----:B-1----:R-:W-:Y:S01]  /*39c0*/  ISETP.NE.AND P1, PT, R0, 0x1, PT ;  /* 0x000000010000780c */ /* 0x002fe20003f25270 */
[----:B------:R-:W-:-:S02]  /*39d0*/  UISETP.NE.AND.EX UP2, UPT, UR9, URZ, UPT, UP2 ;  /* 0x000000ff0900728c */ /* 0x000fc4000bf45320 */
[----:B------:R-:W-:Y:S02]  /*39e0*/  UIADD3 UR25, UPT, UPT, UR7, 0x68, URZ ;  /* 0x0000006807197890 */ /* 0x000fe4000fffe0ff */
[----:B------:R-:W-:Y:S02]  /*39f0*/  UIADD3 UR17, UPT, UPT, UR7, 0x70, URZ ;  /* 0x0000007007117890 */ /* 0x000fe4000fffe0ff */
[----:B------:R-:W1:Y:S01]  /*3a00*/  LDC.64 R32, c[0x0][0x348] ;  /* 0x0000d200ff207b82 */ /* 0x000e620000000a00 */
[----:B------:R-:W-:Y:S02]  /*3a10*/  UPRMT UR13, UR37, 0x654, UR13 ;  /* 0x00000654250d7896 */ /* 0x000fe4000800000d */
[----:B------:R-:W-:-:S05]  /*3a20*/  UISETP.NE.AND.EX UP3, UPT, UR5, URZ, UPT, UP3 ;  /* 0x000000ff0500728c */ /* 0x000fca000bf65330 */
[----:B------:R-:W4:Y:S08]  /*3a30*/  LDC.64 R16, c[0x0][0xb10] ;  /* 0x0002c400ff107b82 */ /* 0x000f300000000a00 */
[----:B------:R-:W1:Y:S08]  /*3a40*/  LDC.64 R6, c[0x0][0xb18] ;  /* 0x0002c600ff067b82 */ /* 0x000e700000000a00 */
[----:B------:R-:W1:Y:S08]  /*3a50*/  LDC.64 R4, c[0x0][0xb28] ;  /* 0x0002ca00ff047b82 */ /* 0x000e700000000a00 */
[----:B--23--:R-:W1:Y:S02]  /*3a60*/  LDC R22, c[0x0][0x374] ;  /* 0x0000dd00ff167b82 */ /* 0x00ce640000000800 */
.L_x_78:
[C---:B------:R-:W-:Y:S02]  /*3a70*/  LEA R0, R30.reuse, UR7, 0x3 ;  /* 0x000000071e007c11 */ /* 0x040fe4000f8e18ff */
[----:B------:R-:W-:Y:S02]  /*3a80*/  SHF.L.U32 R3, R29, 0x1f, RZ ;  /* 0x0000001f1d037819 */ /* 0x000fe400000006ff */
[----:B------:R-:W-:Y:S02]  /*3a90*/  LEA R24, R30, UR7, 0x4 ;  /* 0x000000071e187c11 */ /* 0x000fe4000f8e20ff */
[----:B--2---:R-:W2:Y:S02]  /*3aa0*/  SYNCS.PHASECHK.TRANS64.TRYWAIT P0, [R0+URZ+0xb0], R3 ;  /* 0x0000b003000075a7 */ /* 0x004ea400080011ff */
[----:B--2---:R-:W-:Y:S05]  /*3ab0*/  @!P0 BRA `(.L_x_68) ;  /* 0x0000007800288947 */ /* 0x004fea0003800000 */
.L_x_158:
[----:B------:R-:W-:Y:S01]  /*3ac0*/  ISETP.GE.AND P0, PT, R72, 0x1, PT ;  /* 0x000000014800780c */ /* 0x000fe20003f06270 */
[----:B------:R-:W3:Y:S01]  /*3ad0*/  LDS.128 R24, [R24+0x120] ;  /* 0x0001200018187984 */ /* 0x000ee20000000c00 */
[----:B--2---:R-:W-:Y:S01]  /*3ae0*/  VIADD R0, R0, 0xc0 ;  /* 0x000000c000007836 */ /* 0x004fe20000000000 */
[----:B------:R-:W-:Y:S01]  /*3af0*/  @!PT LDS RZ, [RZ] ;  /* 0x00000000fffff984 */ /* 0x000fe20000000800 */
[----:B------:R-:W-:Y:S01]  /*3b00*/  @!PT LDS RZ, [RZ] ;  /* 0x00000000fffff984 */ /* 0x000fe20000000800 */
[----:B------:R-:W-:Y:S01]  /*3b10*/  @!PT LDS RZ, [RZ] ;  /* 0x00000000fffff984 */ /* 0x000fe20000000800 */
[----:B------:R-:W-:Y:S01]  /*3b20*/  @!PT LDS RZ, [RZ] ;  /* 0x00000000fffff984 */ /* 0x000fe20000000800 */
[----:B------:R2:W-:Y:S06]  /*3b30*/  MEMBAR.ALL.CTA ;  /* 0x0000000000007992 */ /* 0x0005ec0000008000 */
[----:B--2---:R-:W2:Y:S01]  /*3b40*/  FENCE.VIEW.ASYNC.S ;  /* 0x00000000000073c6 */ /* 0x004ea20000000000 */
[----:B------:R-:W-:Y:S04]  /*3b50*/  PRMT R0, RZ, 0x654, R0 ;  /* 0x00000654ff007816 */ /* 0x000fe80000000000 */
[----:B--2---:R2:W-:Y:S01]  /*3b60*/  SYNCS.ARRIVE.TRANS64.RED.A1T0 RZ, [R0+URZ], RZ ;  /* 0x000000ff00ff79a7 */ /* 0x0045e200081004ff */
[----:B---3--:R-:W-:Y:S11]  /*3b70*/  LOP3.LUT P3, RZ, R26, 0x1, RZ, 0xc0, !PT ;  /* 0x000000011aff7812 */ /* 0x008ff6000786c0ff */
[----:B------:R-:W-:Y:S02]  /*3b80*/  @!UPT UIADD3 URZ, UPT, UPT, URZ, URZ, URZ ;  /* 0x000000fffffff290 */ /* 0x000fe4000fffe0ff */
[----:B------:R-:W-:Y:S02]  /*3b90*/  @P3 MOV R13, R24 ;  /* 0x00000018000d3202 */ /* 0x000fe40000000f00 */
[----:B------:R-:W-:Y:S01]  /*3ba0*/  @P3 LOP3.LUT R8, R25, 0xffff, RZ, 0xc0, !PT ;  /* 0x0000ffff19083812 */ /* 0x000fe200078ec0ff */
[----:B--2---:R-:W-:Y:S06]  /*3bb0*/  @!P0 BRA `(.L_x_69) ;  /* 0x0000000000a48947 */ /* 0x004fec0003800000 */
[----:B-1----:R-:W-:Y:S01]  /*3bc0*/  IMAD.HI.U32 R35, R22, R7, RZ ;  /* 0x0000000716237227 */ /* 0x002fe200078e00ff */
[----:B------:R-:W-:Y:S02]  /*3bd0*/  ISETP.NE.AND P0, PT, R6, 0x1, PT ;  /* 0x000000010600780c */ /* 0x000fe40003f05270 */
[----:B------:R-:W-:Y:S01]  /*3be0*/  ISETP.NE.AND P2, PT, R72, 0x1, PT ;  /* 0x000000014800780c */ /* 0x000fe20003f45270 */
[----:B----4-:R-:W-:Y:S01]  /*3bf0*/  IMAD.HI.U32 R34, R19, R16, RZ ;  /* 0x0000001013227227 */ /* 0x010fe200078e00ff */
[----:B------:R-:W-:Y:S02]  /*3c00*/  SHF.R.U32.HI R35, RZ, R18, R35 ;  /* 0x00000012ff237219 */ /* 0x000fe40000011623 */
[----:B------:R-:W-:Y:S01]  /*3c10*/  ISETP.NE.AND P4, PT, R2, 0x1, PT ;  /* 0x000000010200780c */ /* 0x000fe20003f85270 */
[----:B------:R-:W-:Y:S01]  /*3c20*/  IMAD.HI.U32 R36, R13, R16, RZ ;  /* 0x000000100d247227 */ /* 0x000fe200078e00ff */
[----:B------:R-:W-:Y:S02]  /*3c30*/  SHF.R.U32.HI R34, RZ, R17, R34 ;  /* 0x00000011ff227219 */ /* 0x000fe40000011622 */
[----:B------:R-:W-:Y:S01]  /*3c40*/  SEL R3, R22, R35, !P0 ;  /* 0x0000002316037207 */ /* 0x000fe20004000000 */
[C---:B------:R-:W-:Y:S01]  /*3c50*/  IMAD.HI.U32 R35, R8.reuse, R7, RZ ;  /* 0x0000000708237227 */ /* 0x040fe200078e00ff */
[----:B------:R-:W-:Y:S02]  /*3c60*/  SEL R11, R19, R34, !P4 ;  /* 0x00000022130b7207 */ /* 0x000fe40006000000 */
[----:B------:R-:W-:Y:S01]  /*3c70*/  SHF.R.U32.HI R36, RZ, R17, R36 ;  /* 0x00000011ff247219 */ /* 0x000fe20000011624 */
[----:B------:R-:W-:Y:S01]  /*3c80*/  IMAD.HI.U32 R38, R3, R4, RZ ;  /* 0x0000000403267227 */ /* 0x000fe200078e00ff */
[----:B------:R-:W-:Y:S03]  /*3c90*/  SHF.R.U32.HI R35, RZ, R18, R35 ;  /* 0x00000012ff237219 */ /* 0x000fe60000011623 */
[----:B------:R-:W-:Y:S01]  /*3ca0*/  IMAD.HI.U32 R34, R11, R4, RZ ;  /* 0x000000040b227227 */ /* 0x000fe200078e00ff */
[----:B------:R-:W-:Y:S02]  /*3cb0*/  @P2 SHF.R.U32.HI R3, RZ, R5, R38 ;  /* 0x00000005ff032219 */ /* 0x000fe40000011626 */
[----:B------:R-:W-:Y:S02]  /*3cc0*/  SEL R9, R8, R35, !P0 ;  /* 0x0000002308097207 */ /* 0x000fe40004000000 */
[----:B------:R-:W-:Y:S01]  /*3cd0*/  @P2 SHF.R.U32.HI R11, RZ, R5, R34 ;  /* 0x00000005ff0b2219 */ /* 0x000fe20000011622 */
[C---:B------:R-:W-:Y:S01]  /*3ce0*/  IMAD R10, R72.reuse, R3, RZ ;  /* 0x00000003480a7224 */ /* 0x040fe200078e02ff */
[----:B------:R-:W-:Y:S01]  /*3cf0*/  SEL R3, R13, R36, !P4 ;  /* 0x000000240d037207 */ /* 0x000fe20006000000 */
[C---:B------:R-:W-:Y:S03]  /*3d00*/  IMAD.HI.U32 R14, R9.reuse, R4, RZ ;  /* 0x00000004090e7227 */ /* 0x040fe600078e00ff */
[----:B------:R-:W-:Y:S01]  /*3d10*/  ISETP.GE.AND P0, PT, R9, R10, PT ;  /* 0x0000000a0900720c */ /* 0x000fe20003f06270 */
[C---:B------:R-:W-:Y:S01]  /*3d20*/  IMAD R12, R72.reuse, R11, RZ ;  /* 0x0000000b480c7224 */ /* 0x040fe200078e02ff */
[-C--:B------:R-:W-:Y:S04]  /*3d30*/  SHF.R.U32.HI R14, RZ, R5.reuse, R14 ;  /* 0x00000005ff0e7219 */ /* 0x080fe8000001160e */
[----:B------:R-:W-:Y:S02]  /*3d40*/  ISETP.GE.OR P0, PT, R3, R12, P0 ;  /* 0x0000000c0300720c */ /* 0x000fe40000706670 */
[----:B------:R-:W-:Y:S05]  /*3d50*/  SEL R15, R9, R14, !P2 ;  /* 0x0000000e090f7207 */ /* 0x000fea0005000000 */
[----:B------:R-:W-:Y:S04]  /*3d60*/  IMAD.MOV R14, RZ, RZ, -R15 ;  /* 0x000000ffff0e7224 */ /* 0x000fe800078e0a0f */
[----:B------:R-:W-:Y:S02]  /*3d70*/  IMAD R14, R72, R14, R9 ;  /* 0x0000000e480e7224 */ /* 0x000fe400078e0209 */
[C---:B------:R-:W-:Y:S05]  /*3d80*/  @!P0 IMAD.HI.U32 R10, R3.reuse, R4, RZ ;  /* 0x00000004030a8227 */ /* 0x040fea00078e00ff */
[----:B------:R-:W-:Y:S04]  /*3d90*/  @!P0 SHF.R.U32.HI R10, RZ, R5, R10 ;  /* 0x00000005ff0a8219 */ /* 0x000fe8000001160a */
[----:B------:R-:W-:Y:S01]  /*3da0*/  @!P0 SEL R0, R3, R10, !P2 ;  /* 0x0000000a03008207 */ /* 0x000fe20005000000 */
[----:B------:R-:W-:Y:S03]  /*3db0*/  IMAD.MOV R10, RZ, RZ, -R3 ;  /* 0x000000ffff0a7224 */ /* 0x000fe600078e0a03 */
[----:B------:R-:W-:Y:S01]  /*3dc0*/  @!P0 IADD3 R15, PT, PT, R15, -R0, RZ ;  /* 0x800000000f0f8210 */ /* 0x000fe20007ffe0ff */
[----:B------:R-:W-:Y:S01]  /*3dd0*/  @!P0 IMAD R0, R11, R14, R0 ;  /* 0x0000000e0b008224 */ /* 0x000fe200078e0200 */
[----:B------:R-:W-:Y:S01]  /*3de0*/  IADD3 R11, PT, PT, -R9, RZ, RZ ;  /* 0x000000ff090b7210 */ /* 0x000fe20007ffe1ff */
[----:B------:R-:W-:Y:S02]  /*3df0*/  IMAD R13, R2, R10, R13 ;  /* 0x0000000a020d7224 */ /* 0x000fe400078e020d */
[----:B------:R-:W-:Y:S02]  /*3e00*/  @!P0 IMAD R9, R15, R72, R3 ;  /* 0x000000480f098224 */ /* 0x000fe400078e0203 */
[----:B------:R-:W-:Y:S02]  /*3e10*/  @!P0 IMAD.MOV.U32 R3, RZ, RZ, R0 ;  /* 0x000000ffff038224 */ /* 0x000fe400078e0000 */
[----:B------:R-:W-:Y:S02]  /*3e20*/  IMAD R8, R6, R11, R8 ;  /* 0x0000000b06087224 */ /* 0x000fe400078e0208 */
[----:B------:R-:W-:Y:S02]  /*3e30*/  IMAD R13, R3, R2, R13 ;  /* 0x00000002030d7224 */ /* 0x000fe400078e020d */
[----:B------:R-:W-:Y:S02]  /*3e40*/  IMAD R8, R9, R6, R8 ;  /* 0x0000000609087224 */ /* 0x000fe400078e0208 */
.L_x_69:
[----:B------:R-:W-:Y:S05]  /*3e50*/  BRA.U UP1, `(.L_x_70) ;  /* 0x0000000101107547 */ /* 0x000fea000b800000 */
[----:B------:R-:W-:Y:S04]  /*3e60*/  MOV R0, UR6 ;  /* 0x0000000600007c02 */ /* 0x000fe80008000f00 */
[----:B------:R-:W-:Y:S04]  /*3e70*/  SHF.L.U32 R3, R0, 0x1f, RZ ;  /* 0x0000001f00037819 */ /* 0x000fe800000006ff */
[----:B------:R-:W2:Y:S02]  /*3e80*/  SYNCS.PHASECHK.TRANS64.TRYWAIT P0, [UR7+0xa8], R3 ;  /* 0x0000a803ff0075a7 */ /* 0x000ea40008001107 */
[----:B--2---:R-:W-:Y:S05]  /*3e90*/  @!P0 BRA `(.L_x_71) ;  /* 0x0000007400448947 */ /* 0x004fea0003800000 */
.L_x_70:
[----:B------:R-:W-:Y:S02]  /*3ea0*/  R2UR UR35, R21 ;  /* 0x00000000152372ca */ /* 0x000fe400000e0000 */
[----:B------:R-:W-:Y:S02]  /*3eb0*/  R2UR UR34, R20 ;  /* 0x00000000142272ca */ /* 0x000fe400000e0000 */
[----:B------:R-:W-:Y:S02]  /*3ec0*/  ISETP.NE.U32.AND P2, PT, RZ, UR4, PT ;  /* 0x00000004ff007c0c */ /* 0x000fe4000bf45070 */
[----:B------:R-:W-:Y:S02]  /*3ed0*/  SHF.L.U32 R12, R31, 0x1f, RZ ;  /* 0x0000001f1f0c7819 */ /* 0x000fe400000006ff */
[----:B------:R-:W-:Y:S05]  /*3ee0*/  ISETP.NE.AND.EX P2, PT, RZ, UR5, PT, P2 ;  /* 0x00000005ff007c0c */ /* 0x000fea000bf45320 */
[----:B------:R-:W-:Y:S02]  /*3ef0*/  USHF.L.U32 UR35, UR35, 0x7, URZ ;  /* 0x0000000723237899 */ /* 0x000fe400080006ff */
[----:B------:R-:W-:Y:S01]  /*3f00*/  USHF.L.U32 UR34, UR34, 0x8, URZ ;  /* 0x0000000822227899 */ /* 0x000fe200080006ff */
[----:B------:R-:W-:Y:S11]  /*3f10*/  BRA.U !UP3, `(.L_x_72) ;  /* 0x000000010b347547 */ /* 0x000ff6000b800000 */
[----:B------:R-:W-:Y:S01]  /*3f20*/  UPLOP3.LUT UP0, UPT, UPT, UPT, UP2, 0x80, 0x8 ;  /* 0x000000000008789c */ /* 0x000fe20003f0f020 */
[----:B--2---:R-:W-:Y:S02]  /*3f30*/  HFMA2 R0, -RZ, RZ, 0, 5.9604644775390625e-08 ;  /* 0x00000001ff007431 */ /* 0x004fe400000001ff */
[----:B------:R-:W-:Y:S03]  /*3f40*/  IMAD.MOV.U32 R155, RZ, RZ, 0x1 ;  /* 0x00000001ff9b7424 */ /* 0x000fe600078e00ff */
[----:B------:R-:W-:Y:S05]  /*3f50*/  PLOP3.LUT P0, PT, PT, PT, UP0, 0x80, 0x8 ;  /* 0x000000000008781c */ /* 0x000fea0003f0f008 */
[----:B------:R-:W2:Y:S01]  /*3f60*/  @UP0 LDCU.64 UR10, c[0x0][0x888] ;  /* 0x00011100ff0a07ac */ /* 0x000ea20008000a00 */
[----:B------:R-:W-:Y:S07]  /*3f70*/  @UP0 UIMAD UR8, UR36, UR4, URZ ;  /* 0x00000004240802a4 */ /* 0x000fee000f8e02ff */
[----:B------:R-:W-:Y:S01]  /*3f80*/  @!P0 PRMT R155, R0, 0x7610, R155 ;  /* 0x00007610009b8816 */ /* 0x000fe2000000009b */
[----:B--2---:R-:W-:Y:S03]  /*3f90*/  @UP0 UIMAD.WIDE UR10, UR8, 0x4, UR10 ;  /* 0x00000004080a08a5 */ /* 0x004fe6000f8e020a */
[----:B------:R-:W2:Y:S03]  /*3fa0*/  @!UP0 LDCU UR8, c[0x0][0x880] ;  /* 0x00011000ff0887ac */ /* 0x000ea60008000800 */
[----:B------:R-:W-:Y:S01]  /*3fb0*/  IMAD.U32 R10, RZ, RZ, UR10 ;  /* 0x0000000aff0a7e24 */ /* 0x000fe2000f8e00ff */
[----:B------:R-:W-:Y:S05]  /*3fc0*/  MOV R11, UR11 ;  /* 0x0000000b000b7c02 */ /* 0x000fea0008000f00 */
[----:B-----5:R3:W5:Y:S02]  /*3fd0*/  @P0 LDG.E R81, desc[UR46][R10.64] ;  /* 0x0000002e0a510981 */ /* 0x020764000c1e1900 */
[----:B--23--:R-:W-:Y:S07]  /*3fe0*/  @!P0 IMAD.U32 R81, RZ, RZ, UR8 ;  /* 0x00000008ff518e24 */ /* 0x00cfee000f8e00ff */
.L_x_72:
[----:B-----5:R-:W-:Y:S01]  /*3ff0*/  @!P2 FSETP.EQ.AND P0, PT, R81, RZ, PT ;  /* 0x000000ff5100a20b */ /* 0x020fe20003f02000 */
[----:B------:R-:W-:Y:S01]  /*4000*/  @!UPT UIADD3 URZ, UPT, UPT, URZ, URZ, URZ ;  /* 0x000000fffffff290 */ /* 0x000fe2000fffe0ff */
[----:B------:R-:W-:Y:S11]  /*4010*/  @!P2 BRA `(.L_x_73) ;  /* 0x000000000014a947 */ /* 0x000ff60003800000 */
[----:B------:R-:W-:Y:S02]  /*4020*/  LOP3.LUT P2, RZ, R155, 0xff, RZ, 0xc0, !PT ;  /* 0x000000ff9bff7812 */ /* 0x000fe4000784c0ff */
[----:B------:R-:W-:Y:S04]  /*4030*/  PLOP3.LUT P0, PT, PT, PT, UP0, 0x80, 0x8 ;  /* 0x000000000008781c */ /* 0x000fe80003f0f008 */
[----:B------:R-:W-:Y:S07]  /*4040*/  PLOP3.LUT P0, PT, P0, PT, PT, 0x8, 0x80 ;  /* 0x000000000080781c */ /* 0x000fee000070e170 */
[----:B------:R-:W-:Y:S11]  /*4050*/  @P2 FSETP.EQ.AND P0, PT, R81, RZ, PT ;  /* 0x000000ff5100220b */ /* 0x000ff60003f02000 */
[----:B------:R-:W-:Y:S02]  /*4060*/  @!UPT UIADD3 URZ, UPT, UPT, URZ, URZ, URZ ;  /* 0x000000fffffff290 */ /* 0x000fe4000fffe0ff */
.L_x_73:
[----:B------:R-:W3:Y:S01]  /*4070*/  SYNCS.PHASECHK.TRANS64.TRYWAIT P2, [UR7+0x80], R12 ;  /* 0x0000800cff0075a7 */ /* 0x000ee20008041107 */
[----:B------:R-:W-:Y:S04]  /*4080*/  ELECT P4, URZ, PT ;  /* 0x0000000000ff782f */ /* 0x000fe80003880000 */
[----:B------:R-:W-:Y:S11]  /*4090*/  PLOP3.LUT P4, PT, P0, P4, PT, 0xf2, 0x2f ;  /* 0x00000000002f781c */ /* 0x000ff60000789e72 */
[----:B------:R-:W-:Y:S02]  /*40a0*/  @!UPT UIADD3 URZ, UPT, UPT, URZ, URZ, URZ ;  /* 0x000000fffffff290 */ /* 0x000fe4000fffe0ff */
[----:B-1----:R-:W-:Y:S05]  /*40b0*/  @!P4 IADD3 R9, P0, PT, R32, 0x580, RZ ;  /* 0x000005802009c810 */ /* 0x002fea0007f1e0ff */
[----:B--2---:R-:W-:Y:S01]  /*40c0*/  @!P4 IMAD.X R0, RZ, RZ, R33, P0 ;  /* 0x000000ffff00c224 */ /* 0x004fe200000e0621 */
[----:B---3--:R-:W-:Y:S07]  /*40d0*/  @!P2 BRA `(.L_x_74) ;  /* 0x0000007000cca947 */ /* 0x008fee0003800000 */
.L_x_161:
[----:B------:R-:W-:Y:S01]  /*40e0*/  @!P4 R2UR UR8, R0 ;  /* 0x000000000008c2ca */ /* 0x000fe200000e0000 */
[----:B------:R-:W-:Y:S01]  /*40f0*/  VOTEU.ALL UP1, P4 ;  /* 0x0000000000ff7886 */ /* 0x000fe20002020000 */
[----:B------:R-:W-:Y:S01]  /*4100*/  @!P4 R2UR UR9, R9 ;  /* 0x000000000909c2ca */ /* 0x000fe200000e0000 */
[----:B------:R-:W-:Y:S01]  /*4110*/  @!P4 IMAD.MOV.U32 R0, RZ, RZ, 0x4000 ;  /* 0x00004000ff00c424 */ /* 0x000fe200078e00ff */
[----:B------:R-:W-:Y:S01]  /*4120*/  UMOV UR10, 0x0 ;  /* 0x00000000000a7882 */ /* 0x000fe20000000000 */
[----:B------:R-:W-:Y:S01]  /*4130*/  UMOV UR11, 0x10000000 ;  /* 0x10000000000b7882 */ /* 0x000fe20000000000 */
[----:B------:R-:W-:Y:S01]  /*4140*/  @!UP1 UIADD3 UR32, UPT, UPT, UR7, 0x400, URZ ;  /* 0x0000040007209890 */ /* 0x000fe2000fffe0ff */
[----:B------:R-:W-:Y:S01]  /*4150*/  @!P4 IADD3 R9, P0, PT, R32, 0x580, RZ ;  /* 0x000005802009c810 */ /* 0x000fe20007f1e0ff */
[----:B------:R-:W-:Y:S05]  /*4160*/  VOTEU.ALL UP1, P4 ;  /* 0x0000000000ff7886 */ /* 0x000fea0002020000 */
[----:B------:R-:W-:Y:S01]  /*4170*/  IMAD.U32 R11, RZ, RZ, UR8 ;  /* 0x00000008ff0b7e24 */ /* 0x000fe2000f8e00ff */
[----:B------:R-:W-:Y:S01]  /*4180*/  UPRMT UR8, UR37, 0x654, UR33 ;  /* 0x0000065425087896 */ /* 0x000fe20008000021 */
[----:B------:R-:W-:Y:S03]  /*4190*/  IMAD.U32 R10, RZ, RZ, UR9 ;  /* 0x00000009ff0a7e24 */ /* 0x000fe6000f8e00ff */
[----:B------:R-:W-:Y:S02]  /*41a0*/  @!P4 R2UR UR15, R11 ;  /* 0x000000000b0fc2ca */ /* 0x000fe400000e0000 */
[----:B------:R-:W-:Y:S11]  /*41b0*/  @!P4 R2UR UR14, R10 ;  /* 0x000000000a0ec2ca */ /* 0x000ff600000e0000 */
[----:B------:R-:W-:Y:S02]  /*41c0*/  @!UPT UIADD3 URZ, UPT, UPT, URZ, URZ, URZ ;  /* 0x000000fffffff290 */ /* 0x000fe4000fffe0ff */
[----:B------:R2:W-:Y:S01]  /*41d0*/  @!UP1 UTMALDG.3D [UR32], [UR14], desc[UR10] ;  /* 0x00000a200e0095b4 */ /* 0x0005e20008011000 */
[----:B------:R3:W-:Y:S01]  /*41e0*/  @!P4 SYNCS.ARRIVE.TRANS64.RED.A0TR RZ, [UR7+0x60], R0 ;  /* 0x00006000ffffc9a7 */ /* 0x0007e20008300407 */
[----:B------:R-:W-:Y:S01]  /*41f0*/  SYNCS.ARRIVE.TRANS64.RED.A1T0 RZ, [UR8], RZ ;  /* 0x000000ffffff79a7 */ /* 0x000fe20008100408 */
[----:B---3--:R-:W-:Y:S01]  /*4200*/  @!P4 IMAD.X R0, RZ, RZ, R33, P0 ;  /* 0x000000ffff00c224 */ /* 0x008fe200000e0621 */
[----:B------:R-:W3:Y:S02]  /*4210*/  SYNCS.PHASECHK.TRANS64.TRYWAIT P2, [UR7+0x88], R12 ;  /* 0x0000880cff0075a7 */ /* 0x000ee40008041107 */
[----:B--23--:R-:W-:Y:S05]  /*4220*/  @!P2 BRA `(.L_x_75) ;  /* 0x000000700090a947 */ /* 0x00cfea0003800000 */
.L_x_163:
        /* <DEDUP_REMOVED lines=8> */
[----:B------:R-:W-:Y:S01]  /*42b0*/  @!UP1 UIADD3 UR24, UPT, UPT, UR7, 0x4400, URZ ;  /* 0x0000440007189890 */ /* 0x000fe2000fffe0ff */
[----:B------:R-:W-:Y:S01]  /*42c0*/  VOTEU.ALL UP1, P4 ;  /* 0x0000000000ff7886 */ /* 0x000fe20002020000 */
[----:B------:R-:W-:Y:S01]  /*42d0*/  UMOV UR27, UR35 ;  /* 0x00000023001b7c82 */ /* 0x000fe20008000000 */
[----:B------:R-:W-:Y:S02]  /*42e0*/  UMOV UR28, UR36 ;  /* 0x00000024001c7c82 */ /* 0x000fe40008000000 */
[----:B------:R-:W-:Y:S01]  /*42f0*/  IMAD.U32 R11, RZ, RZ, UR8 ;  /* 0x00000008ff0b7e24 */ /* 0x000fe2000f8e00ff */
[----:B------:R-:W-:Y:S01]  /*4300*/  UPRMT UR8, UR37, 0x654, UR25 ;  /* 0x0000065425087896 */ /* 0x000fe20008000019 */
[----:B------:R-:W-:Y:S02]  /*4310*/  IMAD.U32 R10, RZ, RZ, UR9 ;  /* 0x00000009ff0a7e24 */ /* 0x000fe4000f8e00ff */
[----:B------:R-:W-:Y:S01]  /*4320*/  @!P4 IMAD.X R20, RZ, RZ, R33, P0 ;  /* 0x000000ffff14c224 */ /* 0x000fe200000e0621 */
[----:B------:R-:W-:Y:S02]  /*4330*/  @!P4 R2UR UR15, R11 ;  /* 0x000000000b0fc2ca */ /* 0x000fe400000e0000 */
[----:B------:R-:W-:Y:S11]  /*4340*/  @!P4 R2UR UR14, R10 ;  /* 0x000000000a0ec2ca */ /* 0x000ff600000e0000 */
[----:B------:R-:W-:Y:S02]  /*4350*/  @!UPT UIADD3 URZ, UPT, UPT, URZ, URZ, URZ ;  /* 0x000000fffffff290 */ /* 0x000fe4000fffe0ff */
[----:B------:R2:W-:Y:S01]  /*4360*/  @!UP1 UTMALDG.3D [UR24], [UR14], desc[UR10] ;  /* 0x00000a180e0095b4 */ /* 0x0005e20008011000 */
[----:B------:R2:W-:Y:S01]  /*4370*/  @!P4 SYNCS.ARRIVE.TRANS64.RED.A0TR RZ, [UR7+0x68], R0 ;  /* 0x00006800ffffc9a7 */ /* 0x0005e20008300407 */
[----:B------:R-:W-:Y:S01]  /*4380*/  SYNCS.ARRIVE.TRANS64.RED.A1T0 RZ, [UR8], RZ ;  /* 0x000000ffffff79a7 */ /* 0x000fe20008100408 */
[----:B------:R-:W3:Y:S02]  /*4390*/  SYNCS.PHASECHK.TRANS64.TRYWAIT P2, [UR7+0x90], R12 ;  /* 0x0000900cff0075a7 */ /* 0x000ee40008041107 */
[----:B--23--:R-:W-:Y:S05]  /*43a0*/  @!P2 BRA `(.L_x_76) ;  /* 0x000000700048a947 */ /* 0x00cfea0003800000 */
.L_x_165:
[----:B------:R-:W2:Y:S01]  /*43b0*/  LDC.64 R14, c[0x0][0xb10] ;  /* 0x0002c400ff0e7b82 */ /* 0x000ea20000000a00 */
[----:B------:R-:W-:Y:S01]  /*43c0*/  @!P4 R2UR UR8, R20 ;  /* 0x000000001408c2ca */ /* 0x000fe200000e0000 */
[----:B------:R-:W-:Y:S01]  /*43d0*/  VOTEU.ALL UP1, P4 ;  /* 0x0000000000ff7886 */ /* 0x000fe20002020000 */
[----:B------:R-:W-:Y:S01]  /*43e0*/  @!P4 R2UR UR9, R21 ;  /* 0x000000001509c2ca */ /* 0x000fe200000e0000 */
[----:B------:R-:W-:Y:S01]  /*43f0*/  UMOV UR10, 0x0 ;  /* 0x00000000000a7882 */ /* 0x000fe20000000000 */
[----:B------:R-:W-:Y:S03]  /*4400*/  UMOV UR11, 0x10000000 ;  /* 0x10000000000b7882 */ /* 0x000fe60000000000 */
[----:B------:R-:W3:Y:S01]  /*4410*/  LDC.64 R10, c[0x0][0xb18] ;  /* 0x0002c600ff0a7b82 */ /* 0x000ee20000000a00 */
[----:B------:R-:W-:Y:S01]  /*4420*/  @!UP1 UIADD3 UR18, UPT, UPT, UR34, 0x80, URZ ;  /* 0x0000008022129890 */ /* 0x000fe2000fffe0ff */
[----:B------:R-:W-:Y:S01]  /*4430*/  @P3 SHF.R.U32.HI R28, RZ, 0x10, R25 ;  /* 0x00000010ff1c3819 */ /* 0x000fe20000011619 */
[----:B------:R-:W-:Y:S01]  /*4440*/  @!UP1 UIADD3 UR16, UPT, UPT, UR7, 0x8400, URZ ;  /* 0x0000840007109890 */ /* 0x000fe2000fffe0ff */
[----:B------:R-:W-:Y:S01]  /*4450*/  VIADD R30, R30, 0x1 ;  /* 0x000000011e1e7836 */ /* 0x000fe20000000000 */
[----:B------:R-:W-:Y:S03]  /*4460*/  VOTEU.ALL UP1, P4 ;  /* 0x0000000000ff7886 */ /* 0x000fe60002020000 */
[----:B------:R-:W5:Y:S01]  /*4470*/  @!P1 LDC R0, c[0x0][0xb20] ;  /* 0x0002c800ff009b82 */ /* 0x000f620000000800 */
[----:B------:R-:W-:Y:S01]  /*4480*/  UMOV UR19, UR35 ;  /* 0x0000002300137c82 */ /* 0x000fe20008000000 */
[----:B------:R-:W-:Y:S01]  /*4490*/  IMAD.U32 R21, RZ, RZ, UR8 ;  /* 0x00000008ff157e24 */ /* 0x000fe2000f8e00ff */
[----:B------:R-:W-:Y:S05]  /*44a0*/  UMOV UR20, UR36 ;  /* 0x0000002400147c82 */ /* 0x000fea0008000000 */
[----:B-1----:R-:W1:Y:S01]  /*44b0*/  @!P1 LDC R3, c[0x0][0xb0c] ;  /* 0x0002c300ff039b82 */ /* 0x002e620000000800 */
[----:B------:R-:W-:Y:S01]  /*44c0*/  IMAD.U32 R20, RZ, RZ, UR9 ;  /* 0x00000009ff147e24 */ /* 0x000fe2000f8e00ff */
[----:B------:R-:W-:Y:S01]  /*44d0*/  UPRMT UR8, UR37, 0x654, UR17 ;  /* 0x0000065425087896 */ /* 0x000fe20008000011 */
[----:B------:R-:W-:Y:S03]  /*44e0*/  @!P4 R2UR UR15, R21 ;  /* 0x00000000150fc2ca */ /* 0x000fe600000e0000 */
[----:B------:R-:W-:Y:S01]  /*44f0*/  @!P4 R2UR UR14, R20 ;  /* 0x00000000140ec2ca */ /* 0x000fe200000e0000 */
[----:B------:R-:W-:Y:S11]  /*4500*/  @!P4 IMAD.MOV.U32 R20, RZ, RZ, 0x4000 ;  /* 0x00004000ff14c424 */ /* 0x000ff600078e00ff */
[----:B------:R-:W-:Y:S01]  /*4510*/  @!UPT UIADD3 URZ, UPT, UPT, URZ, URZ, URZ ;  /* 0x000000fffffff290 */ /* 0x000fe2000fffe0ff */
[----:B------:R1:W-:Y:S01]  /*4520*/  @!UP1 UTMALDG.3D [UR16], [UR14], desc[UR10] ;  /* 0x00000a100e0095b4 */ /* 0x0003e20008011000 */
[----:B------:R1:W-:Y:S02]  /*4530*/  @!P4 SYNCS.ARRIVE.TRANS64.RED.A0TR RZ, [UR7+0x70], R20 ;  /* 0x00007014ffffc9a7 */ /* 0x0003e40008300407 */
[----:B-1----:R-:W-:Y:S01]  /*4540*/  @!P1 ISETP.NE.AND P2, PT, R3, 0x1, PT ;  /* 0x000000010300980c */ /* 0x002fe20003f45270 */
[C---:B--2---:R-:W-:Y:S01]  /*4550*/  @!P1 IMAD.HI.U32 R14, R13.reuse, R14, RZ ;  /* 0x0000000e0d0e9227 */ /* 0x044fe200078e00ff */
[----:B---3--:R-:W-:Y:S03]  /*4560*/  @!P1 ISETP.NE.AND P0, PT, R10, 0x1, PT ;  /* 0x000000010a00980c */ /* 0x008fe60003f05270 */
[C---:B------:R-:W-:Y:S01]  /*4570*/  @!P1 IMAD.HI.U32 R11, R8.reuse, R11, RZ ;  /* 0x0000000b080b9227 */ /* 0x040fe200078e00ff */
[----:B------:R-:W-:Y:S04]  /*4580*/  @!P1 SHF.R.U32.HI R14, RZ, R15, R14 ;  /* 0x0000000fff0e9219 */ /* 0x000fe8000001160e */
[----:B-----5:R-:W-:Y:S01]  /*4590*/  @!P1 SHF.R.U32.HI R9, RZ, R0, R11 ;  /* 0x00000000ff099219 */ /* 0x020fe2000001160b */
[----:B------:R-:W-:Y:S01]  /*45a0*/  SYNCS.ARRIVE.TRANS64.RED.A1T0 RZ, [UR8], RZ ;  /* 0x000000ffffff79a7 */ /* 0x000fe20008100408 */
[----:B------:R-:W-:Y:S02]  /*45b0*/  @!P1 SEL R14, R13, R14, !P2 ;  /* 0x0000000e0d0e9207 */ /* 0x000fe40005000000 */
[----:B------:R-:W-:Y:S01]  /*45c0*/  @!P1 SEL R9, R8, R9, !P0 ;  /* 0x0000000908099207 */ /* 0x000fe20004000000 */
[----:B------:R-:W1:Y:S04]  /*45d0*/  SYNCS.PHASECHK.TRANS64.TRYWAIT P5, [UR7+0x98], R12 ;  /* 0x0000980cff0075a7 */ /* 0x000e6800080a1107 */
[----:B------:R-:W-:Y:S02]  /*45e0*/  @!P1 IMAD.IADD R0, R9, 0x1, -R14 ;  /* 0x0000000109009824 */ /* 0x000fe400078e0a0e */
[----:B------:R-:W-:Y:S02]  /*45f0*/  @!P1 IMAD.IADD R9, R14, 0x1, -R9 ;  /* 0x000000010e099824 */ /* 0x000fe400078e0a09 */
[----:B------:R-:W-:Y:S02]  /*4600*/  @!P1 IMAD R13, R0, R3, R13 ;  /* 0x00000003000d9224 */ /* 0x000fe400078e020d */
[----:B------:R-:W-:Y:S01]  /*4610*/  @!P1 IMAD R8, R9, R10, R8 ;  /* 0x0000000a09089224 */ /* 0x000fe200078e0208 */
[----:B-1----:R-:W-:Y:S06]  /*4620*/  @!P5 BRA `(.L_x_77) ;  /* 0x0000006c00c0d947 */ /* 0x002fec0003800000 */
.L_x_167:
[----:B-1----:R-:W-:Y:S01]  /*4630*/  @!P4 IADD3 R3, P0, PT, R32, 0x580, RZ ;  /* 0x000005802003c810 */ /* 0x002fe20007f1e0ff */
[----:B------:R-:W-:Y:S01]  /*4640*/  VOTEU.ALL UP1, P4 ;  /* 0x0000000000ff7886 */ /* 0x000fe20002020000 */
[----:B------:R-:W-:Y:S01]  /*4650*/  UMOV UR18, 0x0 ;  /* 0x0000000000127882 */ /* 0x000fe20000000000 */
[----:B------:R-:W-:Y:S01]  /*4660*/  UMOV UR19, 0x10000000 ;  /* 0x1000000000137882 */ /* 0x000fe20000000000 */
[----:B------:R-:W-:Y:S01]  /*4670*/  @!P4 R2UR UR9, R3 ;  /* 0x000000000309c2ca */ /* 0x000fe200000e0000 */
[----:B------:R-:W-:Y:S01]  /*4680*/  @!P4 IMAD.X R0, RZ, RZ, R33, P0 ;  /* 0x000000ffff00c224 */ /* 0x000fe200000e0621 */
[----:B------:R-:W-:Y:S01]  /*4690*/  @!UP1 UIADD3 UR10, UPT, UPT, UR34, 0xc0, URZ ;  /* 0x000000c0220a9890 */ /* 0x000fe2000fffe0ff */
[----:B------:R-:W-:Y:S01]  /*46a0*/  ISETP.NE.AND P0, PT, R30, 0x2, PT ;  /* 0x000000021e00780c */ /* 0x000fe20003f05270 */
[----:B------:R-:W-:Y:S01]  /*46b0*/  UMOV UR11, UR35 ;  /* 0x00000023000b7c82 */ /* 0x000fe20008000000 */
[----:B------:R-:W-:Y:S01]  /*46c0*/  UMOV UR12, UR36 ;  /* 0x00000024000c7c82 */ /* 0x000fe20008000000 */
[----:B------:R-:W-:Y:S01]  /*46d0*/  @!P4 R2UR UR8, R0 ;  /* 0x000000000008c2ca */ /* 0x000fe200000e0000 */
[----:B------:R-:W-:Y:S01]  /*46e0*/  IMAD.IADD R20, R8, 0x1, R154 ;  /* 0x0000000108147824 */ /* 0x000fe200078e029a */
[----:B------:R-:W-:Y:S01]  /*46f0*/  @P3 R2UR UR36, R28 ;  /* 0x000000001c2432ca */ /* 0x000fe200000e0000 */
[----:B------:R-:W-:Y:S01]  /*4700*/  IMAD.IADD R21, R13, 0x1, R156 ;  /* 0x000000010d157824 */ /* 0x000fe200078e029c */
[----:B------:R-:W-:Y:S02]  /*4710*/  SEL R0, RZ, 0x1, P0 ;  /* 0x00000001ff007807 */ /* 0x000fe40000000000 */
[----:B------:R-:W-:Y:S01]  /*4720*/  LOP3.LUT R31, R31, 0x1, RZ, 0x3c, !PT ;  /* 0x000000011f1f7812 */ /* 0x000fe200078e3cff */
[----:B------:R-:W-:Y:S01]  /*4730*/  IMAD.U32 R10, RZ, RZ, UR9 ;  /* 0x00000009ff0a7e24 */ /* 0x000fe2000f8e00ff */
[----:B------:R-:W-:Y:S01]  /*4740*/  @!UP1 UIADD3 UR9, UPT, UPT, UR7, 0x78, URZ ;  /* 0x0000007807099890 */ /* 0x000fe2000fffe0ff */
[----:B------:R-:W-:Y:S02]  /*4750*/  LOP3.LUT R29, R29, R0, RZ, 0x3c, !PT ;  /* 0x000000001d1d7212 */ /* 0x000fe400078e3cff */
[----:B------:R-:W-:Y:S02]  /*4760*/  SEL R30, R30, RZ, P0 ;  /* 0x000000ff1e1e7207 */ /* 0x000fe40000000000 */
[----:B------:R-:W-:Y:S01]  /*4770*/  IMAD.U32 R11, RZ, RZ, UR8 ;  /* 0x00000008ff0b7e24 */ /* 0x000fe2000f8e00ff */
[----:B------:R-:W-:Y:S01]  /*4780*/  @!P4 R2UR UR14, R10 ;  /* 0x000000000a0ec2ca */ /* 0x000fe200000e0000 */
[----:B------:R-:W-:Y:S01]  /*4790*/  @!UP1 UIADD3 UR8, UPT, UPT, UR7, 0xc400, URZ ;  /* 0x0000c40007089890 */ /* 0x000fe2000fffe0ff */
[----:B------:R-:W-:Y:S02]  /*47a0*/  VOTEU.ALL UP1, P4 ;  /* 0x0000000000ff7886 */ /* 0x000fe40002020000 */
[----:B------:R-:W-:Y:S11]  /*47b0*/  @!P4 R2UR UR15, R11 ;  /* 0x000000000b0fc2ca */ /* 0x000ff600000e0000 */
[----:B------:R-:W-:Y:S02]  /*47c0*/  @!UPT UIADD3 URZ, UPT, UPT, URZ, URZ, URZ ;  /* 0x000000fffffff290 */ /* 0x000fe4000fffe0ff */
[----:B------:R2:W-:Y:S01]  /*47d0*/  @!UP1 UTMALDG.3D [UR8], [UR14], desc[UR18] ;  /* 0x000012080e0095b4 */ /* 0x0005e20008011000 */
[----:B------:R2:W-:Y:S01]  /*47e0*/  @!P4 SYNCS.ARRIVE.TRANS64.RED.A0TR RZ, [UR7+0x78], R23 ;  /* 0x00007817ffffc9a7 */ /* 0x0005e20008300407 */
[----:B------:R-:W-:Y:S01]  /*47f0*/  UPLOP3.LUT UP1, UPT, UPT, UPT, UPT, 0x80, 0x8 ;  /* 0x000000000008789c */ /* 0x000fe20003f2f070 */
[----:B------:R-:W-:Y:S01]  /*4800*/  SYNCS.ARRIVE.TRANS64.RED.A1T0 RZ, [UR13], RZ ;  /* 0x000000ffffff79a7 */ /* 0x000fe2000810040d */
[----:B------:R-:W-:Y:S09]  /*4810*/  @P3 BRA `(.L_x_78) ;  /* 0xfffffff000943947 */ /* 0x000ff2000383ffff */
[----:B------:R-:W-:-:S04]  /*4820*/  SHF.L.U32 R3, R31, 0x1f, RZ ;  /* 0x0000001f1f037819 */ /* 0x000fc800000006ff */
[----:B------:R-:W1:Y:S02]  /*4830*/  SYNCS.PHASECHK.TRANS64.TRYWAIT P0, [UR7+0x80], R3 ;  /* 0x00008003ff0075a7 */ /* 0x000e640008001107 */
[----:B-1----:R-:W-:Y:S05]  /*4840*/  @!P0 BRA `(.L_x_79) ;  /* 0x0000006c00508947 */ /* 0x002fea0003800000 */
.L_x_169:
[----:B------:R-:W3:Y:S02]  /*4850*/  SYNCS.PHASECHK.TRANS64.TRYWAIT P0, [UR7+0x88], R3 ;  /* 0x00008803ff0075a7 */ /* 0x000ee40008001107 */
[----:B---3--:R-:W-:Y:S05]  /*4860*/  @!P0 BRA `(.L_x_80) ;  /* 0x0000006c00608947 */ /* 0x008fea0003800000 */
.L_x_171:
[----:B------:R-:W3:Y:S02]  /*4870*/  SYNCS.PHASECHK.TRANS64.TRYWAIT P0, [UR7+0x90], R3 ;  /* 0x00009003ff0075a7 */ /* 0x000ee40008001107 */
[----:B---3--:R-:W-:Y:S05]  /*4880*/  @!P0 BRA `(.L_x_81) ;  /* 0x0000006c00708947 */ /* 0x008fea0003800000 */
.L_x_173:
[----:B-1----:R-:W-:-:S07]  /*4890*/  MOV R0, UR7 ;  /* 0x0000000700007c02 */ /* 0x002fce0008000f00 */
.L_x_82:
[----:B-1----:R-:W-:-:S04]  /*48a0*/  SHF.L.U32 R3, R31, 0x1f, RZ ;  /* 0x0000001f1f037819 */ /* 0x002fc800000006ff */
[----:B------:R1:W3:Y:S03]  /*48b0*/  SYNCS.PHASECHK.TRANS64.TRYWAIT P0, [R0+URZ+0x98], R3 ;  /* 0x00009803000075a7 */ /* 0x0002e600080011ff */
[----:B---3--:R-:W-:Y:S05]  /*48c0*/  @!P0 NANOSLEEP.SYNCS 0x989680 ;  /* 0x009896800000895d */ /* 0x008fea0003900000 */
[----:B------:R-:W3:Y:S02]  /*48d0*/  @!P0 SYNCS.PHASECHK.TRANS64 P0, [R0+URZ+0x98], R3 ;  /* 0x00009803000085a7 */ /* 0x000ee400080010ff */
[----:B--23--:R-:W-:Y:S05]  /*48e0*/  @P0 EXIT ;  /* 0x000000000000094d */ /* 0x00cfea0003800000 */
[----:B------:R-:W-:Y:S05]  /*48f0*/  BRA `(.L_x_82) ;  /* 0xfffffffc00e87947 */ /* 0x000fea000383ffff */
.L_x_67:
[----:B------:R-:W-:-:S06]  /*4900*/  UISETP.GE.AND UP1, UPT, UR8, 0x4, UPT ;  /* 0x000000040800788c */ /* 0x000fcc000bf26270 */
[----:B------:R-:W-:-:S13]  /*4910*/  PLOP3.LUT P0, PT, PT, PT, UP1, 0x80, 0x8 ;  /* 0x000000000008781c */ /* 0x000fda0003f0f018 */
[----:B------:R-:W-:Y:S05]  /*4920*/  @!P0 EXIT ;  /* 0x000000000000894d */ /* 0x000fea0003800000 */
[----:B------:R-:W-:Y:S01]  /*4930*/  BAR.SYNC.DEFER_BLOCKING 0x6, 0xa0 ;  /* 0x0182800000007b1d */ /* 0x000fe20000010000 */
[C---:B------:R-:W-:Y:S01]  /*4940*/  IMAD.SHL.U32 R3, R170.reuse, 0x40, RZ ;  /* 0x00000040aa037824 */ /* 0x040fe200078e00ff */
[C---:B------:R-:W-:Y:S01]  /*4950*/  LOP3.LUT R161, R170.reuse, 0x1, RZ, 0xc0, !PT ;  /* 0x00000001aaa17812 */ /* 0x040fe200078ec0ff */
[C---:B------:R-:W-:Y:S02]  /*4960*/  IMAD.U32 R79, R170.reuse, 0x10000, RZ ;  /* 0x00010000aa4f7824 */ /* 0x040fe400078e00ff */
[----:B------:R-:W-:Y:S02]  /*4970*/  HFMA2 R167, -RZ, RZ, 0, 5.9604644775390625e-08 ;  /* 0x00000001ffa77431 */ /* 0x000fe400000001ff */
[C---:B------:R-:W-:Y:S01]  /*4980*/  IMAD.SHL.U32 R160, R170.reuse, 0x8, RZ ;  /* 0x00000008aaa07824 */ /* 0x040fe200078e00ff */
[----:B------:R-:W-:Y:S01]  /*4990*/  UMOV UR48, 0x400 ;  /* 0x0000040000307882 */ /* 0x000fe20000000000 */
[----:B------:R-:W1:Y:S01]  /*49a0*/  LDC R159, c[0x0][0x370] ;  /* 0x0000dc00ff9f7b82 */ /* 0x000e620000000800 */
[----:B------:R-:W-:Y:S01]  /*49b0*/  ULEA UR48, UR37, UR48, 0x18 ;  /* 0x0000003025307291 */ /* 0x000fe2000f8ec0ff */
[----:B------:R-:W-:Y:S01]  /*49c0*/  ISETP.NE.U32.AND P0, PT, R161, 0x1, PT ;  /* 0x00000001a100780c */ /* 0x000fe20003f05070 */
[----:B------:R-:W-:Y:S01]  /*49d0*/  IMAD.MOV.U32 R169, RZ, RZ, 0x2 ;  /* 0x00000002ffa97424 */ /* 0x000fe200078e00ff */
[----:B------:R-:W-:Y:S01]  /*49e0*/  LOP3.LUT R5, R3, 0x1c0, RZ, 0xc0, !PT ;  /* 0x000001c003057812 */ /* 0x000fe200078ec0ff */
[----:B------:R-:W-:Y:S01]  /*49f0*/  UIADD3 UR4, UPT, UPT, UR48, 0x400, URZ ;  /* 0x0000040030047890 */ /* 0x000fe2000fffe0ff */
[----:B------:R-:W-:Y:S01]  /*4a00*/  LOP3.LUT R79, R79, 0x600000, RZ, 0xc0, !PT ;  /* 0x006000004f4f7812 */ /* 0x000fe200078ec0ff */
[----:B------:R-:W-:Y:S01]  /*4a10*/  IMAD.MOV.U32 R168, RZ, RZ, 0x4 ;  /* 0x00000004ffa87424 */ /* 0x000fe200078e00ff */
[----:B------:R-:W2:Y:S01]  /*4a20*/  LDC R74, c[0x0][0xb0c] ;  /* 0x0002c300ff4a7b82 */ /* 0x000ea20000000800 */
[----:B------:R-:W-:Y:S01]  /*4a30*/  R2P PR, R170, 0x6 ;  /* 0x00000006aa007804 */ /* 0x000fe20000000000 */
[----:B------:R-:W-:Y:S01]  /*4a40*/  IMAD.MOV.U32 R76, RZ, RZ, RZ ;  /* 0x000000ffff4c7224 */ /* 0x000fe200078e00ff */
[----:B------:R-:W-:Y:S01]  /*4a50*/  LOP3.LUT R160, R5, 0x38, R160, 0xf8, !PT ;  /* 0x0000003805a07812 */ /* 0x000fe200078ef8a0 */
[----:B------:R-:W-:Y:S01]  /*4a60*/  IMAD.MOV.U32 R166, RZ, RZ, RZ ;  /* 0x000000ffffa67224 */ /* 0x000fe200078e00ff */
[----:B------:R-:W-:Y:S01]  /*4a70*/  P2R R2, PR, RZ, 0x1 ;  /* 0x00000001ff027803 */ /* 0x000fe20000000000 */
[----:B------:R-:W-:Y:S01]  /*4a80*/  IMAD.MOV.U32 R173, RZ, RZ, RZ ;  /* 0x000000ffffad7224 */ /* 0x000fe200078e00ff */
[----:B------:R-:W-:Y:S01]  /*4a90*/  LOP3.LUT R160, R160, 0x1e00, R3, 0xf8, !PT ;  /* 0x00001e00a0a07812 */ /* 0x000fe200078ef803 */
[----:B------:R-:W4:Y:S01]  /*4aa0*/  LDC R157, c[0x0][0xb20] ;  /* 0x0002c800ff9d7b82 */ /* 0x000f220000000800 */
[----:B------:R-:W3:Y:S01]  /*4ab0*/  LDS R0, [UR48+0x140] ;  /* 0x00014030ff007984 */ /* 0x000ee20008000800 */
[----:B------:R-:W-:Y:S01]  /*4ac0*/  LOP3.LUT R170, R170, 0x60, RZ, 0xc0, !PT ;  /* 0x00000060aaaa7812 */ /* 0x000fe200078ec0ff */
[----:B------:R-:W-:Y:S01]  /*4ad0*/  IMAD.U32 R163, RZ, RZ, UR4 ;  /* 0x00000004ffa37e24 */ /* 0x000fe2000f8e00ff */
[----:B------:R-:W-:Y:S01]  /*4ae0*/  MOV R165, RZ ;  /* 0x000000ff00a57202 */ /* 0x000fe20000000f00 */
[----:B------:R-:W1:Y:S01]  /*4af0*/  LDCU.64 UR52, c[0x0][0x348] ;  /* 0x00006900ff3477ac */ /* 0x000e620008000a00 */
[----:B------:R-:W-:-:S02]  /*4b00*/  SEL R169, R169, 0xfffffffe, !P1 ;  /* 0xfffffffea9a97807 */ /* 0x000fc40004800000 */
[----:B------:R-:W1:Y:S01]  /*4b10*/  LDC R73, c[0x0][0xb30] ;  /* 0x0002cc00ff497b82 */ /* 0x000e620000000800 */
[----:B------:R-:W-:Y:S01]  /*4b20*/  SEL R168, R168, 0xfffffffc, !P2 ;  /* 0xfffffffca8a87807 */ /* 0x000fe20005000000 */
[----:B------:R-:W1:Y:S01]  /*4b30*/  LDCU.64 UR38, c[0x0][0x888] ;  /* 0x00011100ff2677ac */ /* 0x000e620008000a00 */
[----:B------:R-:W1:Y:S05]  /*4b40*/  LDCU.64 UR44, c[0x0][0x890] ;  /* 0x00011200ff2c77ac */ /* 0x000e6a0008000a00 */
[----:B------:R-:W1:Y:S01]  /*4b50*/  LDC.64 R152, c[0x0][0xb10] ;  /* 0x0002c400ff987b82 */ /* 0x000e620000000a00 */
[----:B------:R-:W-:Y:S01]  /*4b60*/  UMOV UR49, URZ ;  /* 0x000000ff00317c82 */ /* 0x000fe20008000000 */
[----:B------:R-:W-:-:S06]  /*4b70*/  UMOV UR51, URZ ;  /* 0x000000ff00337c82 */ /* 0x000fcc0008000000 */
[----:B------:R-:W1:Y:S08]  /*4b80*/  LDC.64 R70, c[0x0][0xb18] ;  /* 0x0002c600ff467b82 */ /* 0x000e700000000a00 */
[----:B------:R-:W1:Y:S08]  /*4b90*/  LDC.64 R68, c[0x0][0xb28] ;  /* 0x0002ca00ff447b82 */ /* 0x000e700000000a00 */
[----:B------:R-:W1:Y:S01]  /*4ba0*/  LDC.64 R150, c[0x0][0x8b0] ;  /* 0x00022c00ff967b82 */ /* 0x000e620000000a00 */
[----:B---3--:R-:W-:-:S07]  /*4bb0*/  IMAD.IADD R79, R0, 0x1, R79 ;  /* 0x00000001004f7824 */ /* 0x008fce00078e024f */
[----:B------:R-:W3:Y:S08]  /*4bc0*/  LDC.64 R148, c[0x0][0x8a8] ;  /* 0x00022a00ff947b82 */ /* 0x000ef00000000a00 */
[----:B--2-4-:R-:W1:Y:S02]  /*4bd0*/  LDC R158, c[0x0][0x374] ;  /* 0x0000dd00ff9e7b82 */ /* 0x014e640000000800 */
.L_x_126:
[----:B------:R-:W-:Y:S02]  /*4be0*/  LEA R0, R173, UR48, 0x3 ;  /* 0x00000030ad007c11 */ /* 0x000fe4000f8e18ff */
[----:B------:R-:W-:Y:S02]  /*4bf0*/  SHF.L.U32 R3, R165, 0x1f, RZ ;  /* 0x0000001fa5037819 */ /* 0x000fe400000006ff */
[----:B-1----:R-:W-:Y:S02]  /*4c00*/  LEA R16, R173, UR48, 0x4 ;  /* 0x00000030ad107c11 */ /* 0x002fe4000f8e20ff */
[----:B------:R-:W2:Y:S02]  /*4c10*/  SYNCS.PHASECHK.TRANS64.TRYWAIT P0, [R0+URZ+0xb0], R3 ;  /* 0x0000b003000075a7 */ /* 0x000ea400080011ff */
[----:B--23--:R-:W-:Y:S05]  /*4c20*/  @!P0 BRA `(.L_x_83) ;  /* 0x0000006800a08947 */ /* 0x00cfea0003800000 */
.L_x_174:
[----:B------:R-:W4:Y:S01]  /*4c30*/  LDC.64 R12, c[0x0][0xb10] ;  /* 0x0002c400ff0c7b82 */ /* 0x000f220000000a00 */
[----:B------:R-:W3:Y:S01]  /*4c40*/  LDS.128 R16, [R16+0x120] ;  /* 0x0001200010107984 */ /* 0x000ee20000000c00 */
[----:B-1----:R-:W-:Y:S01]  /*4c50*/  ISETP.NE.AND P1, PT, R73, 0x1, PT ;  /* 0x000000014900780c */ /* 0x002fe20003f25270 */
[----:B--2---:R-:W-:Y:S01]  /*4c60*/  VIADD R0, R0, 0xc0 ;  /* 0x000000c000007836 */ /* 0x004fe20000000000 */
[----:B------:R-:W-:Y:S04]  /*4c70*/  ISETP.GE.AND P0, PT, R72, 0x1, PT ;  /* 0x000000014800780c */ /* 0x000fe80003f06270 */
[----:B------:R-:W1:Y:S01]  /*4c80*/  LDC.64 R10, c[0x0][0xb18] ;  /* 0x0002c600ff0a7b82 */ /* 0x000e620000000a00 */
[----:B------:R-:W-:Y:S01]  /*4c90*/  PRMT R0, RZ, 0x654, R0 ;  /* 0x00000654ff007816 */ /* 0x000fe20000000000 */
[----:B------:R-:W-:Y:S01]  /*4ca0*/  @!PT LDS RZ, [RZ] ;  /* 0x00000000fffff984 */ /* 0x000fe20000000800 */
[----:B------:R-:W-:Y:S01]  /*4cb0*/  @!PT LDS RZ, [RZ] ;  /* 0x00000000fffff984 */ /* 0x000fe20000000800 */
[----:B------:R-:W-:Y:S01]  /*4cc0*/  @!PT LDS RZ, [RZ] ;  /* 0x00000000fffff984 */ /* 0x000fe20000000800 */
[----:B------:R-:W-:Y:S01]  /*4cd0*/  @!PT LDS RZ, [RZ] ;  /* 0x00000000fffff984 */ /* 0x000fe20000000800 */
[----:B------:R2:W-:Y:S06]  /*4ce0*/  MEMBAR.ALL.CTA ;  /* 0x0000000000007992 */ /* 0x0005ec0000008000 */
[----:B--2---:R-:W2:Y:S01]  /*4cf0*/  FENCE.VIEW.ASYNC.S ;  /* 0x00000000000073c6 */ /* 0x004ea20000000000 */
[----:B------:R-:W1:Y:S08]  /*4d00*/  @!P1 LDC R14, c[0x0][0xb20] ;  /* 0x0002c800ff0e9b82 */ /* 0x000e700000000800 */
[----:B------:R-:W1:Y:S01]  /*4d10*/  @!P1 LDC R9, c[0x0][0xb0c] ;  /* 0x0002c300ff099b82 */ /* 0x000e620000000800 */
[----:B--2---:R2:W-:Y:S01]  /*4d20*/  SYNCS.ARRIVE.TRANS64.RED.A1T0 RZ, [R0+URZ], RZ ;  /* 0x000000ff00ff79a7 */ /* 0x0045e200081004ff */
[----:B---3--:R-:W-:Y:S04]  /*4d30*/  LOP3.LUT P4, RZ, R18, 0x1, RZ, 0xc0, !PT ;  /* 0x0000000112ff7812 */ /* 0x008fe8000788c0ff */
[----:B------:R-:W-:Y:S09]  /*4d40*/  P2R R171, PR, RZ, 0x10 ;  /* 0x00000010ffab7803 */ /* 0x000ff20000000000 */
[----:B------:R-:W-:Y:S02]  /*4d50*/  @P4 MOV R77, R16 ;  /* 0x00000010004d4202 */ /* 0x000fe40000000f00 */
[----:B------:R-:W-:Y:S01]  /*4d60*/  @P4 LOP3.LUT R75, R17, 0xffff, RZ, 0xc0, !PT ;  /* 0x0000ffff114b4812 */ /* 0x000fe200078ec0ff */
[----:B--2-4-:R-:W-:Y:S06]  /*4d70*/  @!P0 BRA `(.L_x_84) ;  /* 0x0000000000a48947 */ /* 0x014fec0003800000 */
[----:B------:R-:W-:Y:S01]  /*4d80*/  IMAD.HI.U32 R24, R158, R71, RZ ;  /* 0x000000479e187227 */ /* 0x000fe200078e00ff */
[----:B------:R-:W-:Y:S02]  /*4d90*/  ISETP.NE.AND P0, PT, R70, 0x1, PT ;  /* 0x000000014600780c */ /* 0x000fe40003f05270 */
[----:B------:R-:W-:Y:S01]  /*4da0*/  ISETP.NE.AND P2, PT, R72, 0x1, PT ;  /* 0x000000014800780c */ /* 0x000fe20003f45270 */
[-C--:B------:R-:W-:Y:S01]  /*4db0*/  IMAD.HI.U32 R22, R159, R152.reuse, RZ ;  /* 0x000000989f167227 */ /* 0x080fe200078e00ff */
[----:B------:R-:W-:Y:S02]  /*4dc0*/  SHF.R.U32.HI R23, RZ, R157, R24 ;  /* 0x0000009dff177219 */ /* 0x000fe40000011618 */
[----:B------:R-:W-:Y:S01]  /*4dd0*/  ISETP.NE.AND P3, PT, R74, 0x1, PT ;  /* 0x000000014a00780c */ /* 0x000fe20003f65270 */
[----:B------:R-:W-:Y:S01]  /*4de0*/  IMAD.HI.U32 R28, R75, R71, RZ ;  /* 0x000000474b1c7227 */ /* 0x000fe200078e00ff */
[----:B------:R-:W-:Y:S02]  /*4df0*/  SHF.R.U32.HI R22, RZ, R153, R22 ;  /* 0x00000099ff167219 */ /* 0x000fe40000011616 */
[----:B------:R-:W-:Y:S01]  /*4e00*/  SEL R3, R158, R23, !P0 ;  /* 0x000000179e037207 */ /* 0x000fe20004000000 */
[----:B------:R-:W-:Y:S01]  /*4e10*/  IMAD.HI.U32 R26, R77, R152, RZ ;  /* 0x000000984d1a7227 */ /* 0x000fe200078e00ff */
[----:B------:R-:W-:Y:S03]  /*4e20*/  SEL R7, R159, R22, !P3 ;  /* 0x000000169f077207 */ /* 0x000fe60005800000 */
[-C--:B------:R-:W-:Y:S01]  /*4e30*/  IMAD.HI.U32 R22, R3, R68.reuse, RZ ;  /* 0x0000004403167227 */ /* 0x080fe200078e00ff */
[----:B------:R-:W-:Y:S03]  /*4e40*/  SHF.R.U32.HI R26, RZ, R153, R26 ;  /* 0x00000099ff1a7219 */ /* 0x000fe6000001161a */
[----:B------:R-:W-:Y:S01]  /*4e50*/  IMAD.HI.U32 R24, R7, R68, RZ ;  /* 0x0000004407187227 */ /* 0x000fe200078e00ff */
[----:B------:R-:W-:Y:S02]  /*4e60*/  @P2 SHF.R.U32.HI R3, RZ, R69, R22 ;  /* 0x00000045ff032219 */ /* 0x000fe40000011616 */
[----:B------:R-:W-:Y:S02]  /*4e70*/  SHF.R.U32.HI R22, RZ, R157, R28 ;  /* 0x0000009dff167219 */ /* 0x000fe4000001161c */
[----:B------:R-:W-:Y:S01]  /*4e80*/  @P2 SHF.R.U32.HI R7, RZ, R69, R24 ;  /* 0x00000045ff072219 */ /* 0x000fe20000011618 */
[C---:B------:R-:W-:Y:S01]  /*4e90*/  IMAD R2, R72.reuse, R3, RZ ;  /* 0x0000000348027224 */ /* 0x040fe200078e02ff */
[----:B------:R-:W-:Y:S02]  /*4ea0*/  SEL R5, R75, R22, !P0 ;  /* 0x000000164b057207 */ /* 0x000fe40004000000 */
[----:B------:R-:W-:Y:S01]  /*4eb0*/  SEL R3, R77, R26, !P3 ;  /* 0x0000001a4d037207 */ /* 0x000fe20005800000 */
[----:B------:R-:W-:Y:S01]  /*4ec0*/  IMAD R4, R72, R7, RZ ;  /* 0x0000000748047224 */ /* 0x000fe200078e02ff */
[C---:B------:R-:W-:Y:S01]  /*4ed0*/  ISETP.GE.AND P0, PT, R5.reuse, R2, PT ;  /* 0x000000020500720c */ /* 0x040fe20003f06270 */
[----:B------:R-:W-:Y:S03]  /*4ee0*/  IMAD.HI.U32 R6, R5, R68, RZ ;  /* 0x0000004405067227 */ /* 0x000fe600078e00ff */
[----:B------:R-:W-:Y:S01]  /*4ef0*/  ISETP.GE.OR P0, PT, R3, R4, P0 ;  /* 0x000000040300720c */ /* 0x000fe20000706670 */
[----:B------:R-:W-:Y:S01]  /*4f00*/  IMAD.MOV R4, RZ, RZ, -R3 ;  /* 0x000000ffff047224 */ /* 0x000fe200078e0a03 */
[-C--:B------:R-:W-:Y:S03]  /*4f10*/  SHF.R.U32.HI R6, RZ, R69.reuse, R6 ;  /* 0x00000045ff067219 */ /* 0x080fe60000011606 */
[----:B------:R-:W-:Y:S01]  /*4f20*/  IMAD R77, R74, R4, R77 ;  /* 0x000000044a4d7224 */ /* 0x000fe200078e024d */
[----:B------:R-:W-:Y:S05]  /*4f30*/  SEL R15, R5, R6, !P2 ;  /* 0x00000006050f7207 */ /* 0x000fea0005000000 */
[----:B------:R-:W-:Y:S02]  /*4f40*/  IMAD.MOV R6, RZ, RZ, -R15 ;  /* 0x000000ffff067224 */ /* 0x000fe400078e0a0f */
[C---:B------:R-:W-:Y:S04]  /*4f50*/  @!P0 IMAD.HI.U32 R2, R3.reuse, R68, RZ ;  /* 0x0000004403028227 */ /* 0x040fe800078e00ff */
[----:B------:R-:W-:Y:S01]  /*4f60*/  IMAD R6, R72, R6, R5 ;  /* 0x0000000648067224 */ /* 0x000fe200078e0205 */
[----:B------:R-:W-:Y:S04]  /*4f70*/  @!P0 SHF.R.U32.HI R2, RZ, R69, R2 ;  /* 0x00000045ff028219 */ /* 0x000fe80000011602 */
[----:B------:R-:W-:Y:S02]  /*4f80*/  @!P0 SEL R0, R3, R2, !P2 ;  /* 0x0000000203008207 */ /* 0x000fe40005000000 */
[----:B------:R-:W-:Y:S02]  /*4f90*/  IADD3 R2, PT, PT, -R5, RZ, RZ ;  /* 0x000000ff05027210 */ /* 0x000fe40007ffe1ff */
[----:B------:R-:W-:Y:S01]  /*4fa0*/  @!P0 IADD3 R8, PT, PT, R15, -R0, RZ ;  /* 0x800000000f088210 */ /* 0x000fe20007ffe0ff */
[----:B------:R-:W-:Y:S02]  /*4fb0*/  @!P0 IMAD R0, R7, R6, R0 ;  /* 0x0000000607008224 */ /* 0x000fe400078e0200 */
[----:B------:R-:W-:Y:S02]  /*4fc0*/  IMAD R75, R70, R2, R75 ;  /* 0x00000002464b7224 */ /* 0x000fe400078e024b */
[----:B------:R-:W-:Y:S02]  /*4fd0*/  @!P0 IMAD R5, R8, R72, R3 ;  /* 0x0000004808058224 */ /* 0x000fe400078e0203 */
[----:B------:R-:W-:Y:S04]  /*4fe0*/  @!P0 IMAD.MOV.U32 R3, RZ, RZ, R0 ;  /* 0x000000ffff038224 */ /* 0x000fe800078e0000 */
[----:B------:R-:W-:Y:S02]  /*4ff0*/  IMAD R77, R3, R74, R77 ;  /* 0x0000004a034d7224 */ /* 0x000fe400078e024d */
[----:B------:R-:W-:Y:S07]  /*5000*/  IMAD R75, R5, R70, R75 ;  /* 0x00000046054b7224 */ /* 0x000fee00078e024b */
.L_x_84:
[----:B-1----:R-:W-:Y:S01]  /*5010*/  @!P1 ISETP.NE.AND P0, PT, R10, 0x1, PT ;  /* 0x000000010a00980c */ /* 0x002fe20003f05270 */
[----:B------:R-:W-:Y:S01]  /*5020*/  @!P1 IMAD.HI.U32 R3, R75, R11, RZ ;  /* 0x0000000b4b039227 */ /* 0x000fe200078e00ff */
[----:B------:R-:W-:Y:S01]  /*5030*/  R2UR UR42, R21 ;  /* 0x00000000152a72ca */ /* 0x000fe200000e0000 */
[----:B------:R-:W-:Y:S01]  /*5040*/  BSSY.RECONVERGENT B6, `(.L_x_85) ;  /* 0x0000031000067945 */ /* 0x000fe20003800200 */
[----:B------:R-:W-:Y:S01]  /*5050*/  R2UR UR41, R20 ;  /* 0x00000000142972ca */ /* 0x000fe200000e0000 */
[----:B------:R-:W-:Y:S01]  /*5060*/  @!P1 IMAD.HI.U32 R0, R77, R12, RZ ;  /* 0x0000000c4d009227 */ /* 0x000fe200078e00ff */
[----:B------:R-:W-:Y:S02]  /*5070*/  @!P1 SHF.R.U32.HI R2, RZ, R14, R3 ;  /* 0x0000000eff029219 */ /* 0x000fe40000011603 */
[----:B------:R-:W-:Y:S01]  /*5080*/  @!P1 ISETP.NE.AND P2, PT, R9, 0x1, PT ;  /* 0x000000010900980c */ /* 0x000fe20003f45270 */
[----:B------:R-:W-:Y:S01]  /*5090*/  VIADD R173, R173, 0x1 ;  /* 0x00000001adad7836 */ /* 0x000fe20000000000 */
[----:B------:R-:W-:Y:S02]  /*50a0*/  @!P1 SEL R2, R75, R2, !P0 ;  /* 0x000000024b029207 */ /* 0x000fe40004000000 */
[----:B------:R-:W-:Y:S02]  /*50b0*/  @!P1 SHF.R.U32.HI R0, RZ, R13, R0 ;  /* 0x0000000dff009219 */ /* 0x000fe40000011600 */
[----:B------:R-:W-:Y:S01]  /*50c0*/  LOP3.LUT P0, RZ, R163, 0x3f0, RZ, 0xc0, !PT ;  /* 0x000003f0a3ff7812 */ /* 0x000fe2000780c0ff */
[----:B------:R-:W-:Y:S01]  /*50d0*/  USHF.L.U32 UR42, UR42, 0x7, URZ ;  /* 0x000000072a2a7899 */ /* 0x000fe200080006ff */
[----:B------:R-:W-:Y:S01]  /*50e0*/  @!P1 SEL R3, R77, R0, !P2 ;  /* 0x000000004d039207 */ /* 0x000fe20005000000 */
[----:B------:R-:W-:Y:S01]  /*50f0*/  USHF.L.U32 UR41, UR41, 0x8, URZ ;  /* 0x0000000829297899 */ /* 0x000fe200080006ff */
[----:B------:R-:W-:Y:S03]  /*5100*/  @P4 SHF.R.U32.HI R164, RZ, 0x10, R17 ;  /* 0x00000010ffa44819 */ /* 0x000fe60000011611 */
[----:B------:R-:W-:Y:S02]  /*5110*/  @!P1 IMAD.IADD R0, R2, 0x1, -R3 ;  /* 0x0000000102009824 */ /* 0x000fe400078e0a03 */
[----:B------:R-:W-:Y:S02]  /*5120*/  @!P1 IMAD.IADD R2, R3, 0x1, -R2 ;  /* 0x0000000103029824 */ /* 0x000fe400078e0a02 */
[----:B------:R-:W-:Y:S02]  /*5130*/  @!P1 IMAD R77, R0, R9, R77 ;  /* 0x00000009004d9224 */ /* 0x000fe400078e024d */
[----:B------:R-:W-:Y:S01]  /*5140*/  @!P1 IMAD R75, R2, R10, R75 ;  /* 0x0000000a024b9224 */ /* 0x000fe200078e024b */
[----:B------:R-:W-:Y:S06]  /*5150*/  @!P0 BRA `(.L_x_86) ;  /* 0x00000000007c8947 */ /* 0x000fec0003800000 */
[----:B------:R-:W1:Y:S01]  /*5160*/  LDCU.64 UR8, c[0x4][0x80] ;  /* 0x01001000ff0877ac */ /* 0x000e620008000a00 */
[----:B------:R-:W-:Y:S01]  /*5170*/  MOV R2, 0x0 ;  /* 0x0000000000027802 */ /* 0x000fe20000000f00 */
[----:B------:R-:W-:Y:S02]  /*5180*/  HFMA2 R12, -RZ, RZ, 0, 5.9604644775390625e-08 ;  /* 0x00000001ff0c7431 */ /* 0x000fe400000001ff */
[----:B------:R-:W-:Y:S01]  /*5190*/  IMAD.MOV.U32 R8, RZ, RZ, 0x70 ;  /* 0x00000070ff087424 */ /* 0x000fe200078e00ff */
[----:B------:R2:W3:Y:S01]  /*51a0*/  LDC.64 R14, c[0x4][R2] ;  /* 0x01000000020e7b82 */ /* 0x0004e20000000a00 */
[----:B------:R-:W4:Y:S01]  /*51b0*/  LDCU.64 UR6, c[0x4][0x88] ;  /* 0x01001100ff0677ac */ /* 0x000f220008000a00 */
[----:B------:R-:W-:Y:S01]  /*51c0*/  IMAD.MOV.U32 R13, RZ, RZ, RZ ;  /* 0x000000ffff0d7224 */ /* 0x000fe200078e00ff */
[----:B------:R-:W2:Y:S01]  /*51d0*/  LDCU.64 UR4, c[0x4][0x8] ;  /* 0x01000100ff0477ac */ /* 0x000ea20008000a00 */
[----:B-1----:R-:W-:Y:S01]  /*51e0*/  MOV R5, UR9 ;  /* 0x0000000900057c02 */ /* 0x002fe20008000f00 */
[----:B------:R-:W-:Y:S01]  /*51f0*/  IMAD.U32 R4, RZ, RZ, UR8 ;  /* 0x00000008ff047e24 */ /* 0x000fe2000f8e00ff */
[----:B----4-:R-:W-:Y:S01]  /*5200*/  MOV R7, UR7 ;  /* 0x0000000700077c02 */ /* 0x010fe20008000f00 */
[----:B------:R-:W-:Y:S01]  /*5210*/  IMAD.U32 R6, RZ, RZ, UR6 ;  /* 0x00000006ff067e24 */ /* 0x000fe2000f8e00ff */
[----:B--2---:R-:W-:Y:S01]  /*5220*/  MOV R11, UR5 ;  /* 0x00000005000b7c02 */ /* 0x004fe20008000f00 */
[----:B------:R-:W-:Y:S02]  /*5230*/  IMAD.U32 R10, RZ, RZ, UR4 ;  /* 0x00000004ff0a7e24 */ /* 0x000fe4000f8e00ff */
[----:B------:R-:W-:Y:S07]  /*5240*/  LEPC R20, `(.L_x_87) ;  /* 0x000000001014794e */ /* 0x000fee0000000000 */
[----:B---3-5:R-:W-:Y:S05]  /*5250*/  CALL.ABS.NOINC R14 ;  /* 0x000000000e007343 */ /* 0x028fea0003c00000 */
.L_x_87:
[----:B------:R-:W1:Y:S01]  /*5260*/  LDCU.64 UR8, c[0x4][0x80] ;  /* 0x01001000ff0877ac */ /* 0x000e620008000a00 */
[----:B------:R-:W2:Y:S01]  /*5270*/  LDC.64 R2, c[0x4][R2] ;  /* 0x0100000002027b82 */ /* 0x000ea20000000a00 */
[----:B------:R-:W-:Y:S02]  /*5280*/  HFMA2 R12, -RZ, RZ, 0, 5.9604644775390625e-08 ;  /* 0x00000001ff0c7431 */ /* 0x000fe400000001ff */
[----:B------:R-:W-:Y:S02]  /*5290*/  IMAD.MOV.U32 R8, RZ, RZ, 0x70 ;  /* 0x00000070ff087424 */ /* 0x000fe400078e00ff */
[----:B------:R-:W-:Y:S01]  /*52a0*/  IMAD.MOV.U32 R13, RZ, RZ, RZ ;  /* 0x000000ffff0d7224 */ /* 0x000fe200078e00ff */
[----:B------:R-:W3:Y:S01]  /*52b0*/  LDCU.64 UR6, c[0x4][0x88] ;  /* 0x01001100ff0677ac */ /* 0x000ee20008000a00 */
[----:B------:R-:W4:Y:S01]  /*52c0*/  LDCU.64 UR4, c[0x4][0x8] ;  /* 0x01000100ff0477ac */ /* 0x000f220008000a00 */
[----:B-1----:R-:W-:Y:S02]  /*52d0*/  MOV R4, UR8 ;  /* 0x0000000800047c02 */ /* 0x002fe40008000f00 */
[----:B------:R-:W-:Y:S02]  /*52e0*/  MOV R5, UR9 ;  /* 0x0000000900057c02 */ /* 0x000fe40008000f00 */
[----:B---3--:R-:W-:Y:S01]  /*52f0*/  MOV R7, UR7 ;  /* 0x0000000700077c02 */ /* 0x008fe20008000f00 */
[----:B------:R-:W-:Y:S01]  /*5300*/  IMAD.U32 R6, RZ, RZ, UR6 ;  /* 0x00000006ff067e24 */ /* 0x000fe2000f8e00ff */
[----:B----4-:R-:W-:Y:S01]  /*5310*/  MOV R11, UR5 ;  /* 0x00000005000b7c02 */ /* 0x010fe20008000f00 */
[----:B------:R-:W-:Y:S02]  /*5320*/  IMAD.U32 R10, RZ, RZ, UR4 ;  /* 0x00000004ff0a7e24 */ /* 0x000fe4000f8e00ff */
[----:B------:R-:W-:Y:S07]  /*5330*/  LEPC R20, `(.L_x_86) ;  /* 0x000000001014794e */ /* 0x000fee0000000000 */
[----:B--2---:R-:W-:Y:S05]  /*5340*/  CALL.ABS.NOINC R2 ;  /* 0x0000000002007343 */ /* 0x004fea0003c00000 */
.L_x_86:
[----:B------:R-:W-:Y:S05]  /*5350*/  BSYNC.RECONVERGENT B6 ;  /* 0x0000000000067941 */ /* 0x000fea0003800200 */
.L_x_85:
[----:B------:R-:W-:Y:S01]  /*5360*/  ISETP.NE.U32.AND P4, PT, R150, RZ, PT ;  /* 0x000000ff9600720c */ /* 0x000fe20003f85070 */
[----:B------:R-:W-:Y:S01]  /*5370*/  UISETP.NE.AND UP2, UPT, UR50, URZ, UPT ;  /* 0x000000ff3200728c */ /* 0x000fe2000bf45270 */
[----:B------:R-:W-:Y:S01]  /*5380*/  ISETP.NE.U32.AND P2, PT, RZ, UR38, PT ;  /* 0x00000026ff007c0c */ /* 0x000fe2000bf45070 */
[----:B------:R-:W-:Y:S01]  /*5390*/  UISETP.NE.U32.AND UP1, UPT, UR44, URZ, UPT ;  /* 0x000000ff2c00728c */ /* 0x000fe2000bf25070 */
[----:B------:R-:W-:Y:S01]  /*53a0*/  ISETP.NE.AND.EX P4, PT, R151, RZ, PT, P4 ;  /* 0x000000ff9700720c */ /* 0x000fe20003f85340 */
[----:B------:R-:W-:Y:S01]  /*53b0*/  UPLOP3.LUT UP0, UPT, UPT, UPT, UPT, 0x40, 0x4 ;  /* 0x000000000004789c */ /* 0x000fe20003f0e870 */
[----:B------:R-:W-:Y:S01]  /*53c0*/  ISETP.NE.AND.EX P2, PT, RZ, UR39, PT, P2 ;  /* 0x00000027ff007c0c */ /* 0x000fe2000bf45320 */
[----:B------:R-:W-:Y:S01]  /*53d0*/  UISETP.NE.AND.EX UP1, UPT, UR45, URZ, UPT, UP1 ;  /* 0x000000ff2d00728c */ /* 0x000fe2000bf25310 */
[----:B------:R-:W-:Y:S04]  /*53e0*/  PLOP3.LUT P1, PT, PT, PT, UP2, 0x80, 0x8 ;  /* 0x000000000008781c */ /* 0x000fe80003f2f028 */
[----:B------:R-:W-:Y:S06]  /*53f0*/  @UP2 UPLOP3.LUT UP0, UPT, UPT, UPT, UP1, 0x80, 0x8 ;  /* 0x000000000008289c */ /* 0x000fec0003f0f010 */
[----:B------:R-:W-:Y:S01]  /*5400*/  PLOP3.LUT P0, PT, PT, PT, UP0, 0x80, 0x8 ;  /* 0x000000000008781c */ /* 0x000fe20003f0f008 */
[----:B------:R-:W-:Y:S01]  /*5410*/  @!UPT UIADD3 URZ, UPT, UPT, URZ, URZ, URZ ;  /* 0x000000fffffff290 */ /* 0x000fe2000fffe0ff */
[----:B------:R-:W-:Y:S11]  /*5420*/  BRA.U !UP1, `(.L_x_88) ;  /* 0x0000000109387547 */ /* 0x000ff6000b800000 */
[----:B------:R-:W-:Y:S01]  /*5430*/  UISETP.NE.U32.AND UP0, UPT, UR38, URZ, UPT ;  /* 0x000000ff2600728c */ /* 0x000fe2000bf05070 */
[----:B------:R-:W-:Y:S02]  /*5440*/  HFMA2 R0, -RZ, RZ, 0, 5.9604644775390625e-08 ;  /* 0x00000001ff007431 */ /* 0x000fe400000001ff */
[----:B------:R-:W-:Y:S01]  /*5450*/  IMAD.MOV.U32 R155, RZ, RZ, 0x1 ;  /* 0x00000001ff9b7424 */ /* 0x000fe200078e00ff */
[----:B------:R-:W-:Y:S06]  /*5460*/  UISETP.NE.AND.EX UP0, UPT, UR39, URZ, UPT, UP0 ;  /* 0x000000ff2700728c */ /* 0x000fec000bf05300 */
[----:B------:R-:W-:Y:S05]  /*5470*/  PLOP3.LUT P3, PT, PT, PT, UP0, 0x80, 0x8 ;  /* 0x000000000008781c */ /* 0x000fea0003f6f008 */
[----:B------:R-:W1:Y:S01]  /*5480*/  @UP0 LDCU.64 UR6, c[0x0][0x888] ;  /* 0x00011100ff0607ac */ /* 0x000e620008000a00 */
[----:B------:R-:W-:Y:S07]  /*5490*/  @UP0 UIMAD UR4, UR36, UR44, URZ ;  /* 0x0000002c240402a4 */ /* 0x000fee000f8e02ff */
[----:B------:R-:W-:Y:S01]  /*54a0*/  @!P3 PRMT R155, R0, 0x7610, R155 ;  /* 0x00007610009bb816 */ /* 0x000fe2000000009b */
[----:B-1----:R-:W-:Y:S03]  /*54b0*/  @UP0 UIMAD.WIDE UR6, UR4, 0x4, UR6 ;  /* 0x00000004040608a5 */ /* 0x002fe6000f8e0206 */
[----:B------:R-:W1:Y:S03]  /*54c0*/  @!UP0 LDCU UR4, c[0x0][0x880] ;  /* 0x00011000ff0487ac */ /* 0x000e660008000800 */
[----:B------:R-:W-:Y:S01]  /*54d0*/  IMAD.U32 R2, RZ, RZ, UR6 ;  /* 0x00000006ff027e24 */ /* 0x000fe2000f8e00ff */
[----:B------:R-:W-:Y:S05]  /*54e0*/  MOV R3, UR7 ;  /* 0x0000000700037c02 */ /* 0x000fea0008000f00 */
[----:B-----5:R2:W5:Y:S02]  /*54f0*/  @P3 LDG.E R81, desc[UR46][R2.64] ;  /* 0x0000002e02513981 */ /* 0x020564000c1e1900 */
[----:B-12---:R-:W-:Y:S02]  /*5500*/  @!P3 IMAD.U32 R81, RZ, RZ, UR4 ;  /* 0x00000004ff51be24 */ /* 0x006fe4000f8e00ff */
.L_x_88:
[----:B------:R-:W-:Y:S05]  /*5510*/  @!P4 BRA `(.L_x_89) ;  /* 0x000000000020c947 */ /* 0x000fea0003800000 */
[----:B------:R-:W-:Y:S04]  /*5520*/  ISETP.NE.U32.AND P3, PT, R148, RZ, PT ;  /* 0x000000ff9400720c */ /* 0x000fe80003f65070 */
[----:B------:R-:W-:Y:S11]  /*5530*/  ISETP.NE.AND.EX P3, PT, R149, RZ, PT, P3 ;  /* 0x000000ff9500720c */ /* 0x000ff60003f65330 */
[----:B------:R-:W-:Y:S02]  /*5540*/  @!UPT UIADD3 URZ, UPT, UPT, URZ, URZ, URZ ;  /* 0x000000fffffff290 */ /* 0x000fe4000fffe0ff */
[----:B------:R-:W1:Y:S01]  /*5550*/  @P3 LDC.64 R2, c[0x0][0x8a8] ;  /* 0x00022a00ff023b82 */ /* 0x000e620000000a00 */
[----:B------:R-:W-:Y:S04]  /*5560*/  @P3 IMAD R0, R150, UR36, RZ ;  /* 0x0000002496003c24 */ /* 0x000fe8000f8e02ff */
[----:B-1----:R-:W-:Y:S05]  /*5570*/  @P3 IMAD.WIDE R2, R0, 0x4, R2 ;  /* 0x0000000400023825 */ /* 0x002fea00078e0202 */
[----:B-----5:R1:W5:Y:S02]  /*5580*/  @P3 LDG.E R78, desc[UR46][R2.64] ;  /* 0x0000002e024e3981 */ /* 0x020364000c1e1900 */
[----:B-1----:R-:W2:Y:S02]  /*5590*/  @!P3 LDC R78, c[0x0][0x8a0] ;  /* 0x00022800ff4ebb82 */ /* 0x002ea40000000800 */
.L_x_89:
[----:B-----5:R-:W-:Y:S01]  /*55a0*/  FSETP.NEU.AND P3, PT, R81, RZ, PT ;  /* 0x000000ff5100720b */ /* 0x020fe20003f6d000 */
[----:B------:R-:W-:Y:S01]  /*55b0*/  IMAD.SHL.U32 R182, R160, 0x2, RZ ;  /* 0x00000002a0b67824 */ /* 0x000fe200078e00ff */
[----:B------:R-:W-:Y:S01]  /*55c0*/  SEL R3, RZ, 0xffffffff, P2 ;  /* 0xffffffffff037807 */ /* 0x000fe20001000000 */
[----:B------:R-:W-:Y:S01]  /*55d0*/  IMAD.SHL.U32 R100, R168, 0x10, RZ ;  /* 0x00000010a8647824 */ /* 0x000fe200078e00ff */
[----:B------:R-:W-:Y:S01]  /*55e0*/  @P1 LOP3.LUT P2, RZ, R155, 0xff, RZ, 0xc0, !PT ;  /* 0x000000ff9bff1812 */ /* 0x000fe2000784c0ff */
[----:B------:R-:W-:Y:S01]  /*55f0*/  VIADD R181, R182, UR48 ;  /* 0x00000030b6b57c36 */ /* 0x000fe20008000000 */
[----:B------:R-:W-:Y:S01]  /*5600*/  @P1 SEL R2, RZ, 0xffffffff, P3 ;  /* 0xffffffffff021807 */ /* 0x000fe20001800000 */
[----:B------:R-:W-:Y:S01]  /*5610*/  IMAD.MOV.U32 R108, RZ, RZ, -0x10 ;  /* 0xfffffff0ff6c7424 */ /* 0x000fe200078e00ff */
[----:B------:R-:W-:Y:S01]  /*5620*/  LOP3.LUT R167, R167, 0x1, RZ, 0x3c, !PT ;  /* 0x00000001a7a77812 */ /* 0x000fe200078e3cff */
[----:B------:R-:W-:Y:S01]  /*5630*/  IMAD.SHL.U32 R102, R169, 0x10, RZ ;  /* 0x00000010a9667824 */ /* 0x000fe200078e00ff */
[----:B------:R-:W-:Y:S01]  /*5640*/  @P0 SEL R2, R3, R2, !P2 ;  /* 0x0000000203020207 */ /* 0x000fe20005000000 */
[C---:B------:R-:W-:Y:S01]  /*5650*/  IMAD.IADD R177, R181.reuse, 0x1, R100 ;  /* 0x00000001b5b17824 */ /* 0x040fe200078e0264 */
[----:B------:R-:W-:Y:S01]  /*5660*/  LEA R87, R76, UR48, 0x3 ;  /* 0x000000304c577c11 */ /* 0x000fe2000f8e18ff */
[----:B------:R-:W-:Y:S01]  /*5670*/  IMAD.IADD R180, R181, 0x1, R102 ;  /* 0x00000001b5b47824 */ /* 0x000fe200078e0266 */
[----:B------:R-:W-:Y:S01]  /*5680*/  @P1 LOP3.LUT R2, R2, 0x1, RZ, 0xc0, !PT ;  /* 0x0000000102021812 */ /* 0x000fe200078ec0ff */
[----:B------:R-:W-:Y:S01]  /*5690*/  IMAD.IADD R175, R102, 0x1, R177 ;  /* 0x0000000166af7824 */ /* 0x000fe200078e02b1 */
[----:B------:R-:W-:Y:S01]  /*56a0*/  SHF.L.U32 R0, R166, 0x1f, RZ ;  /* 0x0000001fa6007819 */ /* 0x000fe200000006ff */
[----:B------:R-:W-:Y:S01]  /*56b0*/  BSSY B1, `(.L_x_90) ;  /* 0x000004a000017945 */ /* 0x000fe20003800000 */
[----:B------:R-:W-:Y:S01]  /*56c0*/  ISETP.NE.U32.OR P4, PT, R2, 0x1, !P1 ;  /* 0x000000010200780c */ /* 0x000fe20004f85470 */
[----:B------:R-:W-:Y:S01]  /*56d0*/  IMAD.MOV.U32 R103, RZ, RZ, 0x1 ;  /* 0x00000001ff677424 */ /* 0x000fe200078e00ff */
[----:B------:R-:W-:Y:S01]  /*56e0*/  PLOP3.LUT P2, PT, PT, PT, UP1, 0x80, 0x8 ;  /* 0x000000000008781c */ /* 0x000fe20003f4f018 */
[----:B------:R-:W-:Y:S01]  /*56f0*/  IMAD R80, R76, 0x100, R79 ;  /* 0x000001004c507824 */ /* 0x000fe200078e024f */
[----:B------:R-:W-:Y:S01]  /*5700*/  SEL R2, RZ, 0xffffffff, P3 ;  /* 0xffffffffff027807 */ /* 0x000fe20001800000 */
[----:B------:R-:W-:Y:S01]  /*5710*/  IMAD.MOV.U32 R101, RZ, RZ, RZ ;  /* 0x000000ffff657224 */ /* 0x000fe200078e00ff */
[----:B------:R-:W-:Y:S02]  /*5720*/  LOP3.LUT P3, R172, R155, 0xff, RZ, 0xc0, !PT ;  /* 0x000000ff9bac7812 */ /* 0x000fe4000786c0ff */
[----:B------:R-:W-:Y:S02]  /*5730*/  CS2R R146, SRZ ;  /* 0x0000000000927805 */ /* 0x000fe4000001ff00 */
[----:B------:R-:W-:Y:S02]  /*5740*/  P2R R179, PR, RZ, 0x10 ;  /* 0x00000010ffb37803 */ /* 0x000fe40000000000 */
[----:B------:R-:W-:Y:S02]  /*5750*/  CS2R R144, SRZ ;  /* 0x0000000000907805 */ /* 0x000fe4000001ff00 */
[----:B------:R-:W-:Y:S02]  /*5760*/  CS2R R138, SRZ ;  /* 0x00000000008a7805 */ /* 0x000fe4000001ff00 */
[----:B------:R-:W-:Y:S02]  /*5770*/  CS2R R136, SRZ ;  /* 0x0000000000887805 */ /* 0x000fe4000001ff00 */
[----:B------:R-:W-:Y:S02]  /*5780*/  CS2R R130, SRZ ;  /* 0x0000000000827805 */ /* 0x000fe4000001ff00 */
[----:B------:R-:W-:Y:S02]  /*5790*/  @P4 SHF.L.U32 R4, R167, 0x1f, RZ ;  /* 0x0000001fa7044819 */ /* 0x000fe400000006ff */
[----:B------:R-:W-:Y:S02]  /*57a0*/  CS2R R128, SRZ ;  /* 0x0000000000807805 */ /* 0x000fe4000001ff00 */
[----:B------:R-:W-:Y:S02]  /*57b0*/  @P2 SEL R2, R3, R2, !P3 ;  /* 0x0000000203022207 */ /* 0x000fe40005800000 */
[----:B------:R-:W-:Y:S01]  /*57c0*/  CS2R R122, SRZ ;  /* 0x00000000007a7805 */ /* 0x000fe2000001ff00 */
[----:B------:R-:W1:Y:S01]  /*57d0*/  @P4 SYNCS.PHASECHK.TRANS64.TRYWAIT P1, [UR48+0x60], R4 ;  /* 0x00006004ff0045a7 */ /* 0x000e620008021130 */
[----:B------:R-:W-:Y:S02]  /*57e0*/  CS2R R120, SRZ ;  /* 0x0000000000787805 */ /* 0x000fe4000001ff00 */
[----:B------:R-:W-:Y:S02]  /*57f0*/  LOP3.LUT R2, R2, 0x1, RZ, 0xc0, !PT ;  /* 0x0000000102027812 */ /* 0x000fe400078ec0ff */
[----:B------:R-:W-:Y:S02]  /*5800*/  CS2R R114, SRZ ;  /* 0x0000000000727805 */ /* 0x000fe4000001ff00 */
[----:B------:R-:W-:Y:S02]  /*5810*/  CS2R R112, SRZ ;  /* 0x0000000000707805 */ /* 0x000fe4000001ff00 */
[----:B------:R-:W-:Y:S02]  /*5820*/  CS2R R106, SRZ ;  /* 0x00000000006a7805 */ /* 0x000fe4000001ff00 */
[----:B------:R-:W-:Y:S02]  /*5830*/  ISETP.NE.U32.AND P2, PT, R2, 0x1, PT ;  /* 0x000000010200780c */ /* 0x000fe40003f45070 */
[----:B------:R-:W-:Y:S02]  /*5840*/  CS2R R104, SRZ ;  /* 0x0000000000687805 */ /* 0x000fe4000001ff00 */
[----:B------:R-:W-:Y:S02]  /*5850*/  CS2R R98, SRZ ;  /* 0x0000000000627805 */ /* 0x000fe4000001ff00 */
[----:B------:R-:W-:Y:S02]  /*5860*/  CS2R R96, SRZ ;  /* 0x0000000000607805 */ /* 0x000fe4000001ff00 */
[----:B------:R-:W-:Y:S02]  /*5870*/  P2R R109, PR, RZ, 0x4 ;  /* 0x00000004ff6d7803 */ /* 0x000fe40000000000 */
[----:B------:R-:W-:Y:S02]  /*5880*/  CS2R R90, SRZ ;  /* 0x00000000005a7805 */ /* 0x000fe4000001ff00 */
[----:B------:R-:W-:Y:S02]  /*5890*/  ISETP.NE.U32.AND P2, PT, R161, 0x1, PT ;  /* 0x00000001a100780c */ /* 0x000fe40003f45070 */
[----:B------:R-:W-:Y:S01]  /*58a0*/  CS2R R88, SRZ ;  /* 0x0000000000587805 */ /* 0x000fe2000001ff00 */
[----:B------:R3:W4:Y:S01]  /*58b0*/  SYNCS.PHASECHK.TRANS64.TRYWAIT P0, [R87+URZ+0xd0], R0 ;  /* 0x0000d000570075a7 */ /* 0x00072200080011ff */
[----:B------:R-:W-:Y:S05]  /*58c0*/  SEL R108, R108, 0x10, !P2 ;  /* 0x000000106c6c7807 */ /* 0x000fea0005000000 */
[----:B------:R-:W-:Y:S02]  /*58d0*/  IMAD.IADD R181, R181, 0x1, R108 ;  /* 0x00000001b5b57824 */ /* 0x000fe400078e026c */
[C---:B------:R-:W-:Y:S02]  /*58e0*/  IMAD.IADD R178, R108.reuse, 0x1, R180 ;  /* 0x000000016cb27824 */ /* 0x040fe400078e02b4 */
[C---:B------:R-:W-:Y:S02]  /*58f0*/  IMAD.IADD R176, R108.reuse, 0x1, R177 ;  /* 0x000000016cb07824 */ /* 0x040fe400078e02b1 */
[----:B------:R-:W-:Y:S01]  /*5900*/  IMAD.IADD R174, R108, 0x1, R175 ;  /* 0x000000016cae7824 */ /* 0x000fe200078e02af */
[----:B-1----:R-:W-:Y:S01]  /*5910*/  @P4 SEL R103, RZ, 0x1, !P1 ;  /* 0x00000001ff674807 */ /* 0x002fe20004800000 */
[----:B---3--:R-:W-:Y:S06]  /*5920*/  @!P4 BRA `(.L_x_91) ;  /* 0x000000000088c947 */ /* 0x008fec0003800000 */
[----:B------:R-:W-:Y:S01]  /*5930*/  IMAD.MOV.U32 R147, RZ, RZ, RZ ;  /* 0x000000ffff937224 */ /* 0x000fe200078e00ff */
[----:B------:R-:W-:Y:S01]  /*5940*/  ISETP.NE.AND P1, PT, R103, RZ, PT ;  /* 0x000000ff6700720c */ /* 0x000fe20003f25270 */
[----:B------:R-:W-:Y:S01]  /*5950*/  BSSY B0, `(.L_x_92) ;  /* 0x0000014000007945 */ /* 0x000fe20003800000 */
[----:B------:R-:W-:Y:S02]  /*5960*/  CS2R R90, SRZ ;  /* 0x00000000005a7805 */ /* 0x000fe4000001ff00 */
        /* <DEDUP_REMOVED lines=13> */
[----:B------:R-:W-:Y:S01]  /*5a40*/  CS2R R144, SRZ ;  /* 0x0000000000907805 */ /* 0x000fe2000001ff00 */
[----:B------:R-:W-:Y:S06]  /*5a50*/  @P1 BRA `(.L_x_93) ;  /* 0x00000000000c1947 */ /* 0x000fec0003800000 */
[----:B------:R-:W-:Y:S04]  /*5a60*/  SHF.L.U32 R3, R167, 0x1f, RZ ;  /* 0x0000001fa7037819 */ /* 0x000fe800000006ff */
[----:B------:R-:W1:Y:S02]  /*5a70*/  SYNCS.PHASECHK.TRANS64.TRYWAIT P1, [UR48+0x60], R3 ;  /* 0x00006003ff0075a7 */ /* 0x000e640008021130 */
[----:B-1----:R-:W-:Y:S05]  /*5a80*/  @!P1 BRA `(.L_x_94) ;  /* 0x0000005c001c9947 */ /* 0x002fea0003800000 */
.L_x_93:
[----:B------:R-:W-:Y:S05]  /*5a90*/  BSYNC B0 ;  /* 0x0000000000007941 */ /* 0x000fea0003800000 */
.L_x_92:
[----:B------:R-:W-:Y:S01]  /*5aa0*/  ISETP.NE.AND P1, PT, R109, RZ, PT ;  /* 0x000000ff6d00720c */ /* 0x000fe20003f25270 */
[----:B------:R-:W-:Y:S11]  /*5ab0*/  HFMA2 R101, -RZ, RZ, 0, 5.9604644775390625e-08 ;  /* 0x00000001ff657431 */ /* 0x000ff600000001ff */
[----:B------:R-:W-:Y:S01]  /*5ac0*/  @!UPT UIADD3 URZ, UPT, UPT, URZ, URZ, URZ ;  /* 0x000000fffffff290 */ /* 0x000fe2000fffe0ff */
[----:B------:R3:W1:Y:S04]  /*5ad0*/  @P1 LDS.128 R88, [R182+UR48+0x400] ;  /* 0x00040030b6581984 */ /* 0x0006680008000c00 */
[----:B------:R3:W1:Y:S04]  /*5ae0*/  @P1 LDS.128 R96, [R181+0x400] ;  /* 0x00040000b5601984 */ /* 0x0006680000000c00 */
[----:B------:R3:W1:Y:S04]  /*5af0*/  @P1 LDS.128 R104, [R180+0x400] ;  /* 0x00040000b4681984 */ /* 0x0006680000000c00 */
[----:B------:R3:W1:Y:S04]  /*5b00*/  @P1 LDS.128 R112, [R178+0x400] ;  /* 0x00040000b2701984 */ /* 0x0006680000000c00 */
[----:B------:R3:W1:Y:S04]  /*5b10*/  @P1 LDS.128 R120, [R177+0x400] ;  /* 0x00040000b1781984 */ /* 0x0006680000000c00 */
[----:B------:R3:W1:Y:S04]  /*5b20*/  @P1 LDS.128 R128, [R176+0x400] ;  /* 0x00040000b0801984 */ /* 0x0006680000000c00 */
[----:B------:R3:W1:Y:S04]  /*5b30*/  @P1 LDS.128 R136, [R175+0x400] ;  /* 0x00040000af881984 */ /* 0x0006680000000c00 */
[----:B------:R3:W1:Y:S02]  /*5b40*/  @P1 LDS.128 R144, [R174+0x400] ;  /* 0x00040000ae901984 */ /* 0x0006640000000c00 */
.L_x_91:
[----:B------:R-:W-:Y:S05]  /*5b50*/  BSYNC B1 ;  /* 0x0000000000017941 */ /* 0x000fea0003800000 */
.L_x_90:
[----:B-1----:R-:W-:Y:S04]  /*5b60*/  SHF.R.U32.HI R3, RZ, 0x15, R80 ;  /* 0x00000015ff037819 */ /* 0x002fe80000011650 */
[----:B------:R-:W-:Y:S01]  /*5b70*/  LOP3.LUT P1, RZ, R3, 0x3, R162, 0x48, !PT ;  /* 0x0000000303ff7812 */ /* 0x000fe200078248a2 */
[----:B------:R-:W-:Y:S01]  /*5b80*/  @!UPT UIADD3 URZ, UPT, UPT, URZ, URZ, URZ ;  /* 0x000000fffffff290 */ /* 0x000fe2000fffe0ff */
[----:B----4-:R-:W-:Y:S11]  /*5b90*/  @P0 BRA `(.L_x_95) ;  /* 0x0000000000080947 */ /* 0x010ff60003800000 */
[----:B------:R-:W1:Y:S02]  /*5ba0*/  SYNCS.PHASECHK.TRANS64.TRYWAIT P0, [R87+URZ+0xd0], R0 ;  /* 0x0000d000570075a7 */ /* 0x000e6400080011ff */
[----:B-1----:R-:W-:Y:S05]  /*5bb0*/  @!P0 BRA `(.L_x_96) ;  /* 0x0000005800e88947 */ /* 0x002fea0003800000 */
.L_x_95:
[----:B------:R-:W-:Y:S05]  /*5bc0*/  @!P1 BRA `(.L_x_97) ;  /* 0x0000000000409947 */ /* 0x000fea0003800000 */
[----:B------:R-:W4:Y:S01]  /*5bd0*/  LDCU.64 UR8, c[0x4][0x70] ;  /* 0x01000e00ff0877ac */ /* 0x000f220008000a00 */
[----:B------:R-:W-:Y:S01]  /*5be0*/  MOV R3, 0x0 ;  /* 0x0000000000037802 */ /* 0x000fe20000000f00 */
[----:B------:R-:W-:Y:S02]  /*5bf0*/  HFMA2 R12, -RZ, RZ, 0, 5.9604644775390625e-08 ;  /* 0x00000001ff0c7431 */ /* 0x000fe400000001ff */
[----:B------:R-:W-:Y:S02]  /*5c00*/  IMAD.MOV.U32 R8, RZ, RZ, 0x192 ;  /* 0x00000192ff087424 */ /* 0x000fe400078e00ff */
[----:B------:R-:W-:Y:S01]  /*5c10*/  IMAD.MOV.U32 R13, RZ, RZ, RZ ;  /* 0x000000ffff0d7224 */ /* 0x000fe200078e00ff */
[----:B------:R-:W5:Y:S01]  /*5c20*/  LDCU.64 UR6, c[0x4][0x78] ;  /* 0x01000f00ff0677ac */ /* 0x000f620008000a00 */
[----:B------:R-:W1:Y:S01]  /*5c30*/  LDC.64 R2, c[0x4][R3] ;  /* 0x0100000003027b82 */ /* 0x000e620000000a00 */
[----:B------:R-:W2:Y:S01]  /*5c40*/  LDCU.64 UR4, c[0x4][0x10] ;  /* 0x01000200ff0477ac */ /* 0x000ea20008000a00 */
[----:B----4-:R-:W-:Y:S01]  /*5c50*/  MOV R5, UR9 ;  /* 0x0000000900057c02 */ /* 0x010fe20008000f00 */
[----:B------:R-:W-:Y:S01]  /*5c60*/  IMAD.U32 R4, RZ, RZ, UR8 ;  /* 0x00000008ff047e24 */ /* 0x000fe2000f8e00ff */
[----:B-----5:R-:W-:Y:S01]  /*5c70*/  MOV R7, UR7 ;  /* 0x0000000700077c02 */ /* 0x020fe20008000f00 */
[----:B------:R-:W-:Y:S01]  /*5c80*/  IMAD.U32 R6, RZ, RZ, UR6 ;  /* 0x00000006ff067e24 */ /* 0x000fe2000f8e00ff */
[----:B--2---:R-:W-:Y:S01]  /*5c90*/  MOV R11, UR5 ;  /* 0x00000005000b7c02 */ /* 0x004fe20008000f00 */
[----:B------:R-:W-:Y:S02]  /*5ca0*/  IMAD.U32 R10, RZ, RZ, UR4 ;  /* 0x00000004ff0a7e24 */ /* 0x000fe4000f8e00ff */
[----:B------:R-:W-:Y:S07]  /*5cb0*/  LEPC R20, `(.L_x_97) ;  /* 0x000000001014794e */ /* 0x000fee0000000000 */
[----:B-1-3--:R-:W-:Y:S05]  /*5cc0*/  CALL.ABS.NOINC R2 ;  /* 0x0000000002007343 */ /* 0x00afea0003c00000 */
.L_x_97:
[----:B------:R-:W-:Y:S01]  /*5cd0*/  SHF.L.U32 R82, R88, 0x10, RZ ;  /* 0x0000001058527819 */ /* 0x000fe200000006ff */
[----:B------:R-:W-:Y:S05]  /*5ce0*/  WARPSYNC.ALL ;  /* 0x0000000000007948 */ /* 0x000fea0003800000 */
[----:B------:R-:W-:Y:S01]  /*5cf0*/  R2UR UR4, R80 ;  /* 0x00000000500472ca */ /* 0x000fe200000e0000 */
[----:B------:R-:W-:Y:S01]  /*5d00*/  BSSY.RECONVERGENT B0, `(.L_x_98) ;  /* 0x00000fc000007945 */ /* 0x000fe20003800200 */
[----:B------:R-:W-:Y:S02]  /*5d10*/  LOP3.LUT R83, R88, 0xffff0000, RZ, 0xc0, !PT ;  /* 0xffff000058537812 */ /* 0x000fe400078ec0ff */
[----:B------:R-:W-:Y:S02]  /*5d20*/  LOP3.LUT R84, R89, 0xffff0000, RZ, 0xc0, !PT ;  /* 0xffff000059547812 */ /* 0x000fe400078ec0ff */
[C---:B------:R-:W-:Y:S02]  /*5d30*/  SHF.L.U32 R85, R107.reuse, 0x10, RZ ;  /* 0x000000106b557819 */ /* 0x040fe400000006ff */
[----:B------:R-:W-:Y:S02]  /*5d40*/  LOP3.LUT R86, R107, 0xffff0000, RZ, 0xc0, !PT ;  /* 0xffff00006b567812 */ /* 0x000fe400078ec0ff */
[----:B------:R-:W-:Y:S03]  /*5d50*/  ISETP.NE.AND P0, PT, R170, RZ, PT ;  /* 0x000000ffaa00720c */ /* 0x000fe60003f05270 */
[----:B------:R-:W1:Y:S02]  /*5d60*/  LDTM.x64 R4, tmem[UR4] ;  /* 0x00000004000479ee */ /* 0x000e640008340000 */
[C---:B-12---:R-:W-:Y:S01]  /*5d70*/  FMUL R0, R78.reuse, R4 ;  /* 0x000000044e007220 */ /* 0x046fe20000400000 */
[C---:B------:R-:W-:Y:S01]  /*5d80*/  FMUL R2, R78.reuse, R5 ;  /* 0x000000054e027220 */ /* 0x040fe20000400000 */
[C---:B------:R-:W-:Y:S01]  /*5d90*/  FMUL R3, R78.reuse, R6 ;  /* 0x000000064e037220 */ /* 0x040fe20000400000 */
[----:B------:R-:W-:Y:S01]  /*5da0*/  FMUL R7, R78, R7 ;  /* 0x000000074e077220 */ /* 0x000fe20000400000 */
[----:B------:R-:W-:Y:S01]  /*5db0*/  FFMA R0, R81, R82, R0 ;  /* 0x0000005251007223 */ /* 0x000fe20000000000 */
[----:B------:R-:W-:Y:S01]  /*5dc0*/  SHF.L.U32 R82, R89, 0x10, RZ ;  /* 0x0000001059527819 */ /* 0x000fe200000006ff */
[C---:B------:R-:W-:Y:S01]  /*5dd0*/  FFMA R2, R81.reuse, R83, R2 ;  /* 0x0000005351027223 */ /* 0x040fe20000000002 */
[----:B------:R-:W-:Y:S01]  /*5de0*/  SHF.L.U32 R83, R90, 0x10, RZ ;  /* 0x000000105a537819 */ /* 0x000fe200000006ff */
[C---:B------:R-:W-:Y:S01]  /*5df0*/  FMUL R4, R78.reuse, R8 ;  /* 0x000000084e047220 */ /* 0x040fe20000400000 */
[----:B------:R-:W-:Y:S01]  /*5e00*/  FMUL R5, R78, R9 ;  /* 0x000000094e057220 */ /* 0x000fe20000400000 */
[C---:B------:R-:W-:Y:S01]  /*5e10*/  FFMA R3, R81.reuse, R82, R3 ;  /* 0x0000005251037223 */ /* 0x040fe20000000003 */
[----:B------:R-:W-:Y:S01]  /*5e20*/  LOP3.LUT R82, R90, 0xffff0000, RZ, 0xc0, !PT ;  /* 0xffff00005a527812 */ /* 0x000fe200078ec0ff */
[----:B------:R-:W-:Y:S01]  /*5e30*/  FFMA R7, R81, R84, R7 ;  /* 0x0000005451077223 */ /* 0x000fe20000000007 */
[----:B------:R-:W-:Y:S01]  /*5e40*/  LOP3.LUT R84, R91, 0xffff0000, RZ, 0xc0, !PT ;  /* 0xffff00005b547812 */ /* 0x000fe200078ec0ff */
[----:B------:R-:W-:Y:S01]  /*5e50*/  FFMA R4, R81, R83, R4 ;  /* 0x0000005351047223 */ /* 0x000fe20000000004 */
[----:B------:R-:W-:Y:S01]  /*5e60*/  SHF.L.U32 R83, R91, 0x10, RZ ;  /* 0x000000105b537819 */ /* 0x000fe200000006ff */
[----:B------:R-:W-:Y:S01]  /*5e70*/  FMUL R6, R78, R10 ;  /* 0x0000000a4e067220 */ /* 0x000fe20000400000 */
[----:B------:R-:W-:Y:S01]  /*5e80*/  F2FP.BF16.F32.PACK_AB R92, R2, R0 ;  /* 0x00000000025c723e */ /* 0x000fe200000010ff */
[----:B------:R-:W-:Y:S01]  /*5e90*/  FMUL R11, R78, R11 ;  /* 0x0000000b4e0b7220 */ /* 0x000fe20000400000 */
[----:B------:R-:W-:Y:S01]  /*5ea0*/  F2FP.BF16.F32.PACK_AB R93, R7, R3 ;  /* 0x00000003075d723e */ /* 0x000fe200000010ff */
[C---:B------:R-:W-:Y:S01]  /*5eb0*/  FFMA R5, R81.reuse, R82, R5 ;  /* 0x0000005251057223 */ /* 0x040fe20000000005 */
[----:B------:R-:W-:Y:S01]  /*5ec0*/  SHF.L.U32 R82, R96, 0x10, RZ ;  /* 0x0000001060527819 */ /* 0x000fe200000006ff */
[----:B------:R-:W-:Y:S01]  /*5ed0*/  FFMA R6, R81, R83, R6 ;  /* 0x0000005351067223 */ /* 0x000fe20000000006 */
[----:B------:R-:W-:Y:S01]  /*5ee0*/  SHF.L.U32 R83, R98, 0x10, RZ ;  /* 0x0000001062537819 */ /* 0x000fe200000006ff */
[----:B------:R-:W-:Y:S01]  /*5ef0*/  FMUL R8, R78, R12 ;  /* 0x0000000c4e087220 */ /* 0x000fe20000400000 */
[----:B------:R-:W-:Y:S01]  /*5f00*/  F2FP.BF16.F32.PACK_AB R94, R5, R4 ;  /* 0x00000004055e723e */ /* 0x000fe200000010ff */
[C---:B------:R-:W-:Y:S01]  /*5f10*/  FFMA R11, R81.reuse, R84, R11 ;  /* 0x00000054510b7223 */ /* 0x040fe2000000000b */
[----:B------:R-:W-:Y:S01]  /*5f20*/  LOP3.LUT R84, R96, 0xffff0000, RZ, 0xc0, !PT ;  /* 0xffff000060547812 */ /* 0x000fe200078ec0ff */
[C---:B------:R-:W-:Y:S01]  /*5f30*/  FMUL R9, R78.reuse, R13 ;  /* 0x0000000d4e097220 */ /* 0x040fe20000400000 */
[----:B------:R-:W-:Y:S01]  /*5f40*/  FFMA R8, R81, R82, R8 ;  /* 0x0000005251087223 */ /* 0x000fe20000000008 */
[----:B------:R-:W-:Y:S01]  /*5f50*/  SHF.L.U32 R82, R97, 0x10, RZ ;  /* 0x0000001061527819 */ /* 0x000fe200000006ff */
[C---:B------:R-:W-:Y:S01]  /*5f60*/  FMUL R10, R78.reuse, R14 ;  /* 0x0000000e4e0a7220 */ /* 0x040fe20000400000 */
[----:B------:R-:W-:Y:S01]  /*5f70*/  F2FP.BF16.F32.PACK_AB R95, R11, R6 ;  /* 0x000000060b5f723e */ /* 0x000fe200000010ff */
[----:B------:R-:W-:Y:S01]  /*5f80*/  FFMA R9, R81, R84, R9 ;  /* 0x0000005451097223 */ /* 0x000fe20000000009 */
[----:B------:R-:W-:Y:S01]  /*5f90*/  LOP3.LUT R84, R97, 0xffff0000, RZ, 0xc0, !PT ;  /* 0xffff000061547812 */ /* 0x000fe200078ec0ff */
[----:B------:R-:W-:Y:S01]  /*5fa0*/  FMUL R15, R78, R15 ;  /* 0x0000000f4e0f7220 */ /* 0x000fe20000400000 */
[----:B------:R-:W-:Y:S01]  /*5fb0*/  FFMA R10, R81, R82, R10 ;  /* 0x00000052510a7223 */ /* 0x000fe2000000000a */
[----:B------:R-:W-:Y:S01]  /*5fc0*/  LOP3.LUT R82, R98, 0xffff0000, RZ, 0xc0, !PT ;  /* 0xffff000062527812 */ /* 0x000fe200078ec0ff */
[C---:B------:R-:W-:Y:S01]  /*5fd0*/  FMUL R12, R78.reuse, R16 ;  /* 0x000000104e0c7220 */ /* 0x040fe20000400000 */
[----:B------:R-:W-:Y:S01]  /*5fe0*/  F2FP.BF16.F32.PACK_AB R116, R9, R8 ;  /* 0x000000080974723e */ /* 0x000fe200000010ff */
[----:B------:R-:W-:Y:S01]  /*5ff0*/  FMUL R13, R78, R17 ;  /* 0x000000114e0d7220 */ /* 0x000fe20000400000 */
[----:B------:R-:W-:Y:S01]  /*6000*/  FFMA R15, R81, R84, R15 ;  /* 0x00000054510f7223 */ /* 0x000fe2000000000f */
[----:B------:R-:W-:Y:S01]  /*6010*/  LOP3.LUT R84, R99, 0xffff0000, RZ, 0xc0, !PT ;  /* 0xffff000063547812 */ /* 0x000fe200078ec0ff */
[----:B------:R-:W-:Y:S01]  /*6020*/  FFMA R12, R81, R83, R12 ;  /* 0x00000053510c7223 */ /* 0x000fe2000000000c */
[----:B------:R-:W-:Y:S01]  /*6030*/  SHF.L.U32 R83, R99, 0x10, RZ ;  /* 0x0000001063537819 */ /* 0x000fe200000006ff */
[----:B------:R-:W-:Y:S01]  /*6040*/  FFMA R13, R81, R82, R13 ;  /* 0x00000052510d7223 */ /* 0x000fe2000000000d */
[----:B------:R-:W-:Y:S01]  /*6050*/  SHF.L.U32 R82, R104, 0x10, RZ ;  /* 0x0000001068527819 */ /* 0x000fe200000006ff */
[C---:B------:R-:W-:Y:S01]  /*6060*/  FMUL R14, R78.reuse, R18 ;  /* 0x000000124e0e7220 */ /* 0x040fe20000400000 */
[----:B------:R-:W-:Y:S01]  /*6070*/  F2FP.BF16.F32.PACK_AB R117, R15, R10 ;  /* 0x0000000a0f75723e */ /* 0x000fe200000010ff */
[C---:B------:R-:W-:Y:S01]  /*6080*/  FMUL R19, R78.reuse, R19 ;  /* 0x000000134e137220 */ /* 0x040fe20000400000 */
[----:B------:R-:W-:Y:S01]  /*6090*/  F2FP.BF16.F32.PACK_AB R118, R13, R12 ;  /* 0x0000000c0d76723e */ /* 0x000fe200000010ff */
[----:B------:R-:W-:Y:S01]  /*60a0*/  FMUL R16, R78, R20 ;  /* 0x000000144e107220 */ /* 0x000fe20000400000 */
[C---:B------:R-:W-:Y:S01]  /*60b0*/  FFMA R14, R81.reuse, R83, R14 ;  /* 0x00000053510e7223 */ /* 0x040fe2000000000e */
[----:B------:R-:W-:Y:S01]  /*60c0*/  SHF.L.U32 R83, R106, 0x10, RZ ;  /* 0x000000106a537819 */ /* 0x000fe200000006ff */
[C---:B------:R-:W-:Y:S01]  /*60d0*/  FFMA R19, R81.reuse, R84, R19 ;  /* 0x0000005451137223 */ /* 0x040fe20000000013 */
[----:B------:R-:W-:Y:S01]  /*60e0*/  LOP3.LUT R84, R104, 0xffff0000, RZ, 0xc0, !PT ;  /* 0xffff000068547812 */ /* 0x000fe200078ec0ff */
[----:B------:R-:W-:Y:S01]  /*60f0*/  FFMA R16, R81, R82, R16 ;  /* 0x0000005251107223 */ /* 0x000fe20000000010 */
[----:B------:R-:W-:Y:S01]  /*6100*/  SHF.L.U32 R82, R105, 0x10, RZ ;  /* 0x0000001069527819 */ /* 0x000fe200000006ff */
[C---:B------:R-:W-:Y:S01]  /*6110*/  FMUL R17, R78.reuse, R21 ;  /* 0x000000154e117220 */ /* 0x040fe20000400000 */
[----:B------:R-:W-:Y:S01]  /*6120*/  F2FP.BF16.F32.PACK_AB R119, R19, R14 ;  /* 0x0000000e1377723e */ /* 0x000fe200000010ff */
[C---:B------:R-:W-:Y:S01]  /*6130*/  FMUL R18, R78.reuse, R22 ;  /* 0x000000164e127220 */ /* 0x040fe20000400000 */
[----:B------:R-:W-:Y:S01]  /*6140*/  FMUL R23, R78, R23 ;  /* 0x000000174e177220 */ /* 0x000fe20000400000 */
[C---:B------:R-:W-:Y:S01]  /*6150*/  FFMA R17, R81.reuse, R84, R17 ;  /* 0x0000005451117223 */ /* 0x040fe20000000011 */
[----:B------:R-:W-:Y:S01]  /*6160*/  LOP3.LUT R84, R106, 0xffff0000, RZ, 0xc0, !PT ;  /* 0xffff00006a547812 */ /* 0x000fe200078ec0ff */
[----:B------:R-:W-:Y:S01]  /*6170*/  FFMA R18, R81, R82, R18 ;  /* 0x0000005251127223 */ /* 0x000fe20000000012 */
[----:B------:R-:W-:Y:S01]  /*6180*/  LOP3.LUT R82, R105, 0xffff0000, RZ, 0xc0, !PT ;  /* 0xffff000069527812 */ /* 0x000fe200078ec0ff */
[C---:B------:R-:W-:Y:S01]  /*6190*/  FMUL R20, R78.reuse, R24 ;  /* 0x000000184e147220 */ /* 0x040fe20000400000 */
[----:B------:R-:W-:Y:S01]  /*61a0*/  F2FP.BF16.F32.PACK_AB R124, R17, R16 ;  /* 0x00000010117c723e */ /* 0x000fe200000010ff */
[C---:B------:R-:W-:Y:S01]  /*61b0*/  FMUL R21, R78.reuse, R25 ;  /* 0x000000194e157220 */ /* 0x040fe20000400000 */
[----:B------:R-:W-:Y:S01]  /*61c0*/  FMUL R22, R78, R26 ;  /* 0x0000001a4e167220 */ /* 0x000fe20000400000 */
[C---:B------:R-:W-:Y:S01]  /*61d0*/  FFMA R23, R81.reuse, R82, R23 ;  /* 0x0000005251177223 */ /* 0x040fe20000000017 */
[----:B------:R-:W-:Y:S01]  /*61e0*/  SHF.L.U32 R82, R112, 0x10, RZ ;  /* 0x0000001070527819 */ /* 0x000fe200000006ff */
[C---:B------:R-:W-:Y:S01]  /*61f0*/  FMUL R27, R78.reuse, R27 ;  /* 0x0000001b4e1b7220 */ /* 0x040fe20000400000 */
[----:B------:R-:W-:Y:S01]  /*6200*/  FFMA R20, R81, R83, R20 ;  /* 0x0000005351147223 */ /* 0x000fe20000000014 */
[----:B------:R-:W-:Y:S01]  /*6210*/  SHF.L.U32 R83, R113, 0x10, RZ ;  /* 0x0000001071537819 */ /* 0x000fe200000006ff */
[----:B------:R-:W-:Y:S01]  /*6220*/  FMUL R24, R78, R28 ;  /* 0x0000001c4e187220 */ /* 0x000fe20000400000 */
[----:B------:R-:W-:Y:S01]  /*6230*/  F2FP.BF16.F32.PACK_AB R125, R23, R18 ;  /* 0x00000012177d723e */ /* 0x000fe200000010ff */
[C---:B------:R-:W-:Y:S01]  /*6240*/  FFMA R21, R81.reuse, R84, R21 ;  /* 0x0000005451157223 */ /* 0x040fe20000000015 */
[----:B------:R-:W-:Y:S01]  /*6250*/  LOP3.LUT R84, R112, 0xffff0000, RZ, 0xc0, !PT ;  /* 0xffff000070547812 */ /* 0x000fe200078ec0ff */
[----:B------:R-:W-:Y:S01]  /*6260*/  FFMA R22, R81, R85, R22 ;  /* 0x0000005551167223 */ /* 0x000fe20000000016 */
[----:B------:R-:W-:Y:S01]  /*6270*/  SHF.L.U32 R85, R115, 0x10, RZ ;  /* 0x0000001073557819 */ /* 0x000fe200000006ff */
[----:B------:R-:W-:Y:S01]  /*6280*/  FFMA R27, R81, R86, R27 ;  /* 0x00000056511b7223 */ /* 0x000fe2000000001b */
[----:B------:R-:W-:Y:S01]  /*6290*/  F2FP.BF16.F32.PACK_AB R126, R21, R20 ;  /* 0x00000014157e723e */ /* 0x000fe200000010ff */
[----:B------:R-:W-:Y:S01]  /*62a0*/  FFMA R24, R81, R82, R24 ;  /* 0x0000005251187223 */ /* 0x000fe20000000018 */
[----:B------:R-:W-:Y:S01]  /*62b0*/  LOP3.LUT R82, R113, 0xffff0000, RZ, 0xc0, !PT ;  /* 0xffff000071527812 */ /* 0x000fe200078ec0ff */
[C---:B------:R-:W-:Y:S01]  /*62c0*/  FMUL R25, R78.reuse, R29 ;  /* 0x0000001d4e197220 */ /* 0x040fe20000400000 */
[----:B------:R-:W-:Y:S01]  /*62d0*/  F2FP.BF16.F32.PACK_AB R127, R27, R22 ;  /* 0x000000161b7f723e */ /* 0x000fe200000010ff */
[C---:B------:R-:W-:Y:S01]  /*62e0*/  FMUL R26, R78.reuse, R30 ;  /* 0x0000001e4e1a7220 */ /* 0x040fe20000400000 */
[----:B------:R-:W-:Y:S01]  /*62f0*/  LOP3.LUT R86, R147, 0xffff0000, RZ, 0xc0, !PT ;  /* 0xffff000093567812 */ /* 0x000fe200078ec0ff */
[----:B------:R-:W-:Y:S01]  /*6300*/  FMUL R31, R78, R31 ;  /* 0x0000001f4e1f7220 */ /* 0x000fe20000400000 */
[----:B------:R-:W-:Y:S01]  /*6310*/  FFMA R25, R81, R84, R25 ;  /* 0x0000005451197223 */ /* 0x000fe20000000019 */
[----:B------:R-:W-:Y:S01]  /*6320*/  LOP3.LUT R84, R115, 0xffff0000, RZ, 0xc0, !PT ;  /* 0xffff000073547812 */ /* 0x000fe200078ec0ff */
[C---:B------:R-:W-:Y:S01]  /*6330*/  FFMA R26, R81.reuse, R83, R26 ;  /* 0x00000053511a7223 */ /* 0x040fe2000000001a */
[C---:B------:R-:W-:Y:S01]  /*6340*/  SHF.L.U32 R83, R114.reuse, 0x10, RZ ;  /* 0x0000001072537819 */ /* 0x040fe200000006ff */
[C---:B------:R-:W-:Y:S01]  /*6350*/  FFMA R31, R81.reuse, R82, R31 ;  /* 0x00000052511f7223 */ /* 0x040fe2000000001f */
[----:B------:R-:W-:Y:S01]  /*6360*/  LOP3.LUT R82, R114, 0xffff0000, RZ, 0xc0, !PT ;  /* 0xffff000072527812 */ /* 0x000fe200078ec0ff */
[C---:B------:R-:W-:Y:S01]  /*6370*/  FMUL R28, R78.reuse, R32 ;  /* 0x000000204e1c7220 */ /* 0x040fe20000400000 */
[C---:B------:R-:W-:Y:S01]  /*6380*/  FMUL R29, R78.reuse, R33 ;  /* 0x000000214e1d7220 */ /* 0x040fe20000400000 */
[C---:B------:R-:W-:Y:S01]  /*6390*/  FMUL R30, R78.reuse, R34 ;  /* 0x000000224e1e7220 */ /* 0x040fe20000400000 */
[----:B------:R-:W-:Y:S01]  /*63a0*/  FMUL R35, R78, R35 ;  /* 0x000000234e237220 */ /* 0x000fe20000400000 */
[----:B------:R-:W-:Y:S01]  /*63b0*/  FFMA R28, R81, R83, R28 ;  /* 0x00000053511c7223 */ /* 0x000fe2000000001c */
[----:B------:R-:W-:Y:S01]  /*63c0*/  SHF.L.U32 R83, R121, 0x10, RZ ;  /* 0x0000001079537819 */ /* 0x000fe200000006ff */
[C---:B------:R-:W-:Y:S01]  /*63d0*/  FFMA R29, R81.reuse, R82, R29 ;  /* 0x00000052511d7223 */ /* 0x040fe2000000001d */
[C---:B------:R-:W-:Y:S01]  /*63e0*/  SHF.L.U32 R82, R120.reuse, 0x10, RZ ;  /* 0x0000001078527819 */ /* 0x040fe200000006ff */
[----:B------:R-:W-:Y:S01]  /*63f0*/  FFMA R30, R81, R85, R30 ;  /* 0x00000055511e7223 */ /* 0x000fe2000000001e */
[----:B------:R-:W-:Y:S01]  /*6400*/  SHF.L.U32 R85, R123, 0x10, RZ ;  /* 0x000000107b557819 */ /* 0x000fe200000006ff */
[C---:B------:R-:W-:Y:S01]  /*6410*/  FFMA R35, R81.reuse, R84, R35 ;  /* 0x0000005451237223 */ /* 0x040fe20000000023 */
[----:B------:R-:W-:Y:S01]  /*6420*/  LOP3.LUT R84, R120, 0xffff0000, RZ, 0xc0, !PT ;  /* 0xffff000078547812 */ /* 0x000fe200078ec0ff */
[C---:B------:R-:W-:Y:S01]  /*6430*/  FMUL R32, R78.reuse, R36 ;  /* 0x000000244e207220 */ /* 0x040fe20000400000 */
[C---:B------:R-:W-:Y:S01]  /*6440*/  FMUL R33, R78.reuse, R37 ;  /* 0x000000254e217220 */ /* 0x040fe20000400000 */
[----:B------:R-:W-:Y:S01]  /*6450*/  FMUL R34, R78, R38 ;  /* 0x000000264e227220 */ /* 0x000fe20000400000 */
[----:B------:R1:W-:Y:S01]  /*6460*/  STS.128 [R182+UR48+0x400], R92 ;  /* 0x0004005cb6007988 */ /* 0x0003e20008000c30 */
[----:B------:R-:W-:Y:S01]  /*6470*/  FFMA R32, R81, R82, R32 ;  /* 0x0000005251207223 */ /* 0x000fe20000000020 */
[----:B------:R-:W-:Y:S01]  /*6480*/  LOP3.LUT R82, R121, 0xffff0000, RZ, 0xc0, !PT ;  /* 0xffff000079527812 */ /* 0x000fe200078ec0ff */
[C---:B------:R-:W-:Y:S01]  /*6490*/  FFMA R33, R81.reuse, R84, R33 ;  /* 0x0000005451217223 */ /* 0x040fe20000000021 */
[----:B------:R-:W-:Y:S01]  /*64a0*/  LOP3.LUT R84, R122, 0xffff0000, RZ, 0xc0, !PT ;  /* 0xffff00007a547812 */ /* 0x000fe200078ec0ff */
[----:B------:R-:W-:Y:S01]  /*64b0*/  FMUL R39, R78, R39 ;  /* 0x000000274e277220 */ /* 0x000fe20000400000 */
[C---:B------:R-:W-:Y:S01]  /*64c0*/  FFMA R34, R81.reuse, R83, R34 ;  /* 0x0000005351227223 */ /* 0x040fe20000000022 */
[----:B------:R-:W-:Y:S01]  /*64d0*/  SHF.L.U32 R83, R122, 0x10, RZ ;  /* 0x000000107a537819 */ /* 0x000fe200000006ff */
[C---:B------:R-:W-:Y:S01]  /*64e0*/  FMUL R36, R78.reuse, R40 ;  /* 0x000000284e247220 */ /* 0x040fe20000400000 */
[----:B------:R-:W-:Y:S01]  /*64f0*/  FFMA R39, R81, R82, R39 ;  /* 0x0000005251277223 */ /* 0x000fe20000000027 */
[----:B------:R-:W-:Y:S01]  /*6500*/  LOP3.LUT R82, R123, 0xffff0000, RZ, 0xc0, !PT ;  /* 0xffff00007b527812 */ /* 0x000fe200078ec0ff */
[C---:B------:R-:W-:Y:S01]  /*6510*/  FMUL R37, R78.reuse, R41 ;  /* 0x000000294e257220 */ /* 0x040fe20000400000 */
[C---:B------:R-:W-:Y:S01]  /*6520*/  FMUL R38, R78.reuse, R42 ;  /* 0x0000002a4e267220 */ /* 0x040fe20000400000 */
[----:B------:R-:W-:Y:S01]  /*6530*/  FMUL R43, R78, R43 ;  /* 0x0000002b4e2b7220 */ /* 0x000fe20000400000 */
[C---:B------:R-:W-:Y:S01]  /*6540*/  FFMA R36, R81.reuse, R83, R36 ;  /* 0x0000005351247223 */ /* 0x040fe20000000024 */
[C---:B------:R-:W-:Y:S01]  /*6550*/  SHF.L.U32 R83, R128.reuse, 0x10, RZ ;  /* 0x0000001080537819 */ /* 0x040fe200000006ff */
[----:B------:R2:W-:Y:S01]  /*6560*/  STS.128 [R181+0x400], R116 ;  /* 0x00040074b5007388 */ /* 0x0005e20000000c00 */
[----:B------:R-:W-:Y:S01]  /*6570*/  FFMA R37, R81, R84, R37 ;  /* 0x0000005451257223 */ /* 0x000fe20000000025 */
[----:B------:R-:W-:Y:S01]  /*6580*/  LOP3.LUT R84, R129, 0xffff0000, RZ, 0xc0, !PT ;  /* 0xffff000081547812 */ /* 0x000fe200078ec0ff */
[----:B------:R-:W-:Y:S01]  /*6590*/  FFMA R38, R81, R85, R38 ;  /* 0x0000005551267223 */ /* 0x000fe20000000026 */
[----:B------:R-:W-:Y:S01]  /*65a0*/  SHF.L.U32 R85, R129, 0x10, RZ ;  /* 0x0000001081557819 */ /* 0x000fe200000006ff */
        /* <DEDUP_REMOVED lines=8> */
[----:B------:R4:W-:Y:S01]  /*6630*/  STS.128 [R180+0x400], R124 ;  /* 0x0004007cb4007388 */ /* 0x0009e20000000c00 */
[C---:B------:R-:W-:Y:S01]  /*6640*/  FFMA R41, R81.reuse, R82, R41 ;  /* 0x0000005251297223 */ /* 0x040fe20000000029 */
[C---:B------:R-:W-:Y:S01]  /*6650*/  SHF.L.U32 R82, R130.reuse, 0x10, RZ ;  /* 0x0000001082527819 */ /* 0x040fe200000006ff */
[----:B------:R-:W-:Y:S01]  /*6660*/  FFMA R42, R81, R85, R42 ;  /* 0x00000055512a7223 */ /* 0x000fe2000000002a */
[----:B------:R-:W-:Y:S01]  /*6670*/  SHF.L.U32 R85, R137, 0x10, RZ ;  /* 0x0000001089557819 */ /* 0x000fe200000006ff */
[----:B------:R-:W-:Y:S01]  /*6680*/  FFMA R47, R81, R84, R47 ;  /* 0x00000054512f7223 */ /* 0x000fe2000000002f */
[----:B------:R-:W-:Y:S01]  /*6690*/  LOP3.LUT R84, R130, 0xffff0000, RZ, 0xc0, !PT ;  /* 0xffff000082547812 */ /* 0x000fe200078ec0ff */
[C---:B------:R-:W-:Y:S01]  /*66a0*/  FMUL R44, R78.reuse, R48 ;  /* 0x000000304e2c7220 */ /* 0x040fe20000400000 */
[----:B-1----:R-:W-:Y:S01]  /*66b0*/  F2FP.BF16.F32.PACK_AB R92, R25, R24 ;  /* 0x00000018195c723e */ /* 0x002fe200000010ff */
[C---:B------:R-:W-:Y:S01]  /*66c0*/  FMUL R45, R78.reuse, R49 ;  /* 0x000000314e2d7220 */ /* 0x040fe20000400000 */
[----:B------:R-:W-:Y:S01]  /*66d0*/  F2FP.BF16.F32.PACK_AB R93, R31, R26 ;  /* 0x0000001a1f5d723e */ /* 0x000fe200000010ff */
[----:B------:R-:W-:Y:S01]  /*66e0*/  FMUL R46, R78, R50 ;  /* 0x000000324e2e7220 */ /* 0x000fe20000400000 */
[----:B------:R-:W-:Y:S01]  /*66f0*/  F2FP.BF16.F32.PACK_AB R94, R29, R28 ;  /* 0x0000001c1d5e723e */ /* 0x000fe200000010ff */
[----:B------:R-:W-:Y:S01]  /*6700*/  FFMA R44, R81, R82, R44 ;  /* 0x00000052512c7223 */ /* 0x000fe2000000002c */
[----:B------:R-:W-:Y:S01]  /*6710*/  LOP3.LUT R82, R131, 0xffff0000, RZ, 0xc0, !PT ;  /* 0xffff000083527812 */ /* 0x000fe200078ec0ff */
[----:B------:R-:W-:Y:S01]  /*6720*/  FFMA R45, R81, R84, R45 ;  /* 0x00000054512d7223 */ /* 0x000fe2000000002d */
[----:B------:R-:W-:Y:S01]  /*6730*/  LOP3.LUT R84, R136, 0xffff0000, RZ, 0xc0, !PT ;  /* 0xffff000088547812 */ /* 0x000fe200078ec0ff */
[----:B------:R-:W-:Y:S01]  /*6740*/  FMUL R51, R78, R51 ;  /* 0x000000334e337220 */ /* 0x000fe20000400000 */
[----:B------:R-:W-:Y:S01]  /*6750*/  F2FP.BF16.F32.PACK_AB R95, R35, R30 ;  /* 0x0000001e235f723e */ /* 0x000fe200000010ff */
[----:B------:R-:W-:Y:S01]  /*6760*/  FFMA R46, R81, R83, R46 ;  /* 0x00000053512e7223 */ /* 0x000fe2000000002e */
[----:B------:R-:W-:Y:S01]  /*6770*/  SHF.L.U32 R83, R136, 0x10, RZ ;  /* 0x0000001088537819 */ /* 0x000fe200000006ff */
[C---:B------:R-:W-:Y:S01]  /*6780*/  FMUL R48, R78.reuse, R52 ;  /* 0x000000344e307220 */ /* 0x040fe20000400000 */
[----:B--2---:R-:W-:Y:S01]  /*6790*/  F2FP.BF16.F32.PACK_AB R116, R33, R32 ;  /* 0x000000202174723e */ /* 0x004fe200000010ff */
[----:B------:R-:W-:Y:S01]  /*67a0*/  FFMA R51, R81, R82, R51 ;  /* 0x0000005251337223 */ /* 0x000fe20000000033 */
[----:B------:R-:W-:Y:S01]  /*67b0*/  LOP3.LUT R82, R137, 0xffff0000, RZ, 0xc0, !PT ;  /* 0xffff000089527812 */ /* 0x000fe200078ec0ff */
[----:B------:R1:W-:Y:S01]  /*67c0*/  STS.128 [R178+0x400], R92 ;  /* 0x0004005cb2007388 */ /* 0x0003e20000000c00 */
[----:B------:R-:W-:Y:S01]  /*67d0*/  F2FP.BF16.F32.PACK_AB R117, R39, R34 ;  /* 0x000000222775723e */ /* 0x000fe200000010ff */
[C---:B------:R-:W-:Y:S01]  /*67e0*/  FMUL R49, R78.reuse, R53 ;  /* 0x000000354e317220 */ /* 0x040fe20000400000 */
[----:B------:R-:W-:Y:S01]  /*67f0*/  F2FP.BF16.F32.PACK_AB R118, R37, R36 ;  /* 0x000000242576723e */ /* 0x000fe200000010ff */
[C---:B------:R-:W-:Y:S01]  /*6800*/  FMUL R50, R78.reuse, R54 ;  /* 0x000000364e327220 */ /* 0x040fe20000400000 */
[----:B------:R-:W-:Y:S01]  /*6810*/  F2FP.BF16.F32.PACK_AB R119, R43, R38 ;  /* 0x000000262b77723e */ /* 0x000fe200000010ff */
[----:B------:R-:W-:Y:S01]  /*6820*/  FMUL R55, R78, R55 ;  /* 0x000000374e377220 */ /* 0x000fe20000400000 */
[----:B----4-:R-:W-:Y:S01]  /*6830*/  F2FP.BF16.F32.PACK_AB R124, R41, R40 ;  /* 0x00000028297c723e */ /* 0x010fe200000010ff */
[C---:B------:R-:W-:Y:S01]  /*6840*/  FFMA R48, R81.reuse, R83, R48 ;  /* 0x0000005351307223 */ /* 0x040fe20000000030 */
[C---:B------:R-:W-:Y:S01]  /*6850*/  FFMA R49, R81.reuse, R84, R49 ;  /* 0x0000005451317223 */ /* 0x040fe20000000031 */
[----:B------:R1:W-:Y:S01]  /*6860*/  STS.128 [R177+0x400], R116 ;  /* 0x00040074b1007388 */ /* 0x0003e20000000c00 */
[C---:B------:R-:W-:Y:S01]  /*6870*/  SHF.L.U32 R83, R138.reuse, 0x10, RZ ;  /* 0x000000108a537819 */ /* 0x040fe200000006ff */
[----:B------:R-:W-:Y:S01]  /*6880*/  FFMA R50, R81, R85, R50 ;  /* 0x0000005551327223 */ /* 0x000fe20000000032 */
[----:B------:R-:W-:Y:S01]  /*6890*/  SHF.L.U32 R85, R139, 0x10, RZ ;  /* 0x000000108b557819 */ /* 0x000fe200000006ff */
[----:B------:R-:W-:Y:S01]  /*68a0*/  FFMA R55, R81, R82, R55 ;  /* 0x0000005251377223 */ /* 0x000fe20000000037 */
[----:B------:R-:W-:Y:S01]  /*68b0*/  LOP3.LUT R82, R138, 0xffff0000, RZ, 0xc0, !PT ;  /* 0xffff00008a527812 */ /* 0x000fe200078ec0ff */
[C---:B------:R-:W-:Y:S01]  /*68c0*/  FMUL R52, R78.reuse, R56 ;  /* 0x000000384e347220 */ /* 0x040fe20000400000 */
[----:B------:R-:W-:Y:S01]  /*68d0*/  LOP3.LUT R84, R139, 0xffff0000, RZ, 0xc0, !PT ;  /* 0xffff00008b547812 */ /* 0x000fe200078ec0ff */
[C---:B------:R-:W-:Y:S01]  /*68e0*/  FMUL R53, R78.reuse, R57 ;  /* 0x000000394e357220 */ /* 0x040fe20000400000 */
[C---:B------:R-:W-:Y:S01]  /*68f0*/  FMUL R54, R78.reuse, R58 ;  /* 0x0000003a4e367220 */ /* 0x040fe20000400000 */
[----:B------:R-:W-:Y:S01]  /*6900*/  FMUL R59, R78, R59 ;  /* 0x0000003b4e3b7220 */ /* 0x000fe20000400000 */
[C---:B------:R-:W-:Y:S01]  /*6910*/  FFMA R52, R81.reuse, R83, R52 ;  /* 0x0000005351347223 */ /* 0x040fe20000000034 */
[C---:B------:R-:W-:Y:S01]  /*6920*/  FFMA R53, R81.reuse, R82, R53 ;  /* 0x0000005251357223 */ /* 0x040fe20000000035 */
[C---:B------:R-:W-:Y:S01]  /*6930*/  FFMA R54, R81.reuse, R85, R54 ;  /* 0x0000005551367223 */ /* 0x040fe20000000036 */
[----:B------:R-:W-:Y:S01]  /*6940*/  FFMA R59, R81, R84, R59 ;  /* 0x00000054513b7223 */ /* 0x000fe2000000003b */
[----:B------:R-:W-:Y:S01]  /*6950*/  SHF.L.U32 R82, R144, 0x10, RZ ;  /* 0x0000001090527819 */ /* 0x000fe200000006ff */
[----:B------:R-:W-:Y:S01]  /*6960*/  FMUL R56, R78, R60 ;  /* 0x0000003c4e387220 */ /* 0x000fe20000400000 */
[----:B------:R-:W-:Y:S01]  /*6970*/  LOP3.LUT R84, R144, 0xffff0000, RZ, 0xc0, !PT ;  /* 0xffff000090547812 */ /* 0x000fe200078ec0ff */
[C---:B------:R-:W-:Y:S01]  /*6980*/  FMUL R57, R78.reuse, R61 ;  /* 0x0000003d4e397220 */ /* 0x040fe20000400000 */
[----:B------:R-:W-:Y:S01]  /*6990*/  SHF.L.U32 R83, R145, 0x10, RZ ;  /* 0x0000001091537819 */ /* 0x000fe200000006ff */
[C---:B------:R-:W-:Y:S01]  /*69a0*/  FMUL R58, R78.reuse, R62 ;  /* 0x0000003e4e3a7220 */ /* 0x040fe20000400000 */
[----:B------:R-:W-:Y:S01]  /*69b0*/  F2FP.BF16.F32.PACK_AB R125, R47, R42 ;  /* 0x0000002a2f7d723e */ /* 0x000fe200000010ff */
[----:B------:R-:W-:Y:S01]  /*69c0*/  FFMA R56, R81, R82, R56 ;  /* 0x0000005251387223 */ /* 0x000fe20000000038 */
[----:B------:R-:W-:Y:S01]  /*69d0*/  F2FP.BF16.F32.PACK_AB R126, R45, R44 ;  /* 0x0000002c2d7e723e */ /* 0x000fe200000010ff */
[----:B------:R-:W-:Y:S01]  /*69e0*/  FFMA R57, R81, R84, R57 ;  /* 0x0000005451397223 */ /* 0x000fe20000000039 */
[----:B------:R-:W-:Y:S01]  /*69f0*/  F2FP.BF16.F32.PACK_AB R127, R51, R46 ;  /* 0x0000002e337f723e */ /* 0x000fe200000010ff */
[----:B------:R-:W-:Y:S01]  /*6a00*/  FFMA R58, R81, R83, R58 ;  /* 0x00000053513a7223 */ /* 0x000fe2000000003a */
[----:B------:R-:W-:Y:S01]  /*6a10*/  LOP3.LUT R82, R145, 0xffff0000, RZ, 0xc0, !PT ;  /* 0xffff000091527812 */ /* 0x000fe200078ec0ff */
[----:B------:R-:W-:Y:S01]  /*6a20*/  FMUL R63, R78, R63 ;  /* 0x0000003f4e3f7220 */ /* 0x000fe20000400000 */
[----:B------:R-:W-:Y:S01]  /*6a30*/  SHF.L.U32 R83, R146, 0x10, RZ ;  /* 0x0000001092537819 */ /* 0x000fe200000006ff */
[----:B------:R1:W-:Y:S01]  /*6a40*/  STS.128 [R176+0x400], R124 ;  /* 0x0004007cb0007388 */ /* 0x0003e20000000c00 */
[----:B------:R-:W-:Y:S01]  /*6a50*/  FMUL R60, R78, R64 ;  /* 0x000000404e3c7220 */ /* 0x000fe20000400000 */
[----:B------:R-:W-:Y:S01]  /*6a60*/  LOP3.LUT R84, R146, 0xffff0000, RZ, 0xc0, !PT ;  /* 0xffff000092547812 */ /* 0x000fe200078ec0ff */
[C---:B------:R-:W-:Y:S01]  /*6a70*/  FMUL R61, R78.reuse, R65 ;  /* 0x000000414e3d7220 */ /* 0x040fe20000400000 */
[----:B------:R-:W-:Y:S01]  /*6a80*/  SHF.L.U32 R85, R147, 0x10, RZ ;  /* 0x0000001093557819 */ /* 0x000fe200000006ff */
[C---:B------:R-:W-:Y:S01]  /*6a90*/  FMUL R62, R78.reuse, R66 ;  /* 0x000000424e3e7220 */ /* 0x040fe20000400000 */
[----:B------:R-:W-:Y:S01]  /*6aa0*/  FFMA R63, R81, R82, R63 ;  /* 0x00000052513f7223 */ /* 0x000fe2000000003f */
[----:B------:R-:W-:Y:S01]  /*6ab0*/  FMUL R67, R78, R67 ;  /* 0x000000434e437220 */ /* 0x000fe20000400000 */
[----:B------:R-:W-:Y:S01]  /*6ac0*/  F2FP.BF16.F32.PACK_AB R132, R49, R48 ;  /* 0x000000303184723e */ /* 0x000fe200000010ff */
[----:B------:R-:W-:Y:S01]  /*6ad0*/  FFMA R60, R81, R83, R60 ;  /* 0x00000053513c7223 */ /* 0x000fe2000000003c */
[----:B------:R-:W-:Y:S01]  /*6ae0*/  F2FP.BF16.F32.PACK_AB R133, R55, R50 ;  /* 0x000000323785723e */ /* 0x000fe200000010ff */
[----:B------:R-:W-:Y:S01]  /*6af0*/  FFMA R61, R81, R84, R61 ;  /* 0x00000054513d7223 */ /* 0x000fe2000000003d */
[----:B------:R-:W-:Y:S01]  /*6b00*/  F2FP.BF16.F32.PACK_AB R134, R53, R52 ;  /* 0x000000343586723e */ /* 0x000fe200000010ff */
[----:B------:R-:W-:Y:S01]  /*6b10*/  FFMA R62, R81, R85, R62 ;  /* 0x00000055513e7223 */ /* 0x000fe2000000003e */
[----:B------:R-:W-:Y:S01]  /*6b20*/  F2FP.BF16.F32.PACK_AB R135, R59, R54 ;  /* 0x000000363b87723e */ /* 0x000fe200000010ff */
[----:B------:R-:W-:Y:S01]  /*6b30*/  FFMA R67, R81, R86, R67 ;  /* 0x0000005651437223 */ /* 0x000fe20000000043 */
[----:B------:R-:W-:Y:S02]  /*6b40*/  F2FP.BF16.F32.PACK_AB R140, R57, R56 ;  /* 0x00000038398c723e */ /* 0x000fe400000010ff */
[----:B------:R-:W-:Y:S01]  /*6b50*/  F2FP.BF16.F32.PACK_AB R141, R63, R58 ;  /* 0x0000003a3f8d723e */ /* 0x000fe200000010ff */
[----:B------:R1:W-:Y:S01]  /*6b60*/  STS.128 [R175+0x400], R132 ;  /* 0x00040084af007388 */ /* 0x0003e20000000c00 */
[----:B------:R-:W-:Y:S02]  /*6b70*/  F2FP.BF16.F32.PACK_AB R142, R61, R60 ;  /* 0x0000003c3d8e723e */ /* 0x000fe400000010ff */
[----:B------:R-:W-:Y:S05]  /*6b80*/  F2FP.BF16.F32.PACK_AB R143, R67, R62 ;  /* 0x0000003e438f723e */ /* 0x000fea00000010ff */
[----:B------:R1:W-:Y:S01]  /*6b90*/  STS.128 [R174+0x400], R140 ;  /* 0x0004008cae007388 */ /* 0x0003e20000000c00 */
[----:B------:R-:W-:Y:S01]  /*6ba0*/  @!PT LDS RZ, [RZ] ;  /* 0x00000000fffff984 */ /* 0x000fe20000000800 */
[----:B------:R-:W-:Y:S01]  /*6bb0*/  @!PT LDS RZ, [RZ] ;  /* 0x00000000fffff984 */ /* 0x000fe20000000800 */
[----:B------:R-:W-:Y:S01]  /*6bc0*/  @!PT LDS RZ, [RZ] ;  /* 0x00000000fffff984 */ /* 0x000fe20000000800 */
[----:B------:R-:W-:Y:S01]  /*6bd0*/  @!PT LDS RZ, [RZ] ;  /* 0x00000000fffff984 */ /* 0x000fe20000000800 */
[----:B------:R2:W-:Y:S07]  /*6be0*/  MEMBAR.ALL.CTA ;  /* 0x0000000000007992 */ /* 0x0005ee0000008000 */
[----:B--2---:R-:W2:Y:S02]  /*6bf0*/  FENCE.VIEW.ASYNC.S ;  /* 0x00000000000073c6 */ /* 0x004ea40000000000 */
[----:B--2---:R-:W-:Y:S06]  /*6c00*/  BAR.SYNC.DEFER_BLOCKING 0x1, 0x80 ;  /* 0x0042000000007b1d */ /* 0x004fec0000010000 */
[----:B------:R-:W-:Y:S05]  /*6c10*/  @P0 BRA `(.L_x_99) ;  /* 0x0000000000280947 */ /* 0x000fea0003800000 */
[----:B------:R-:W-:Y:S02]  /*6c20*/  UIADD3 UR4, UPT, UPT, UR48, 0x400, URZ ;  /* 0x0000040030047890 */ /* 0x000fe4000fffe0ff */
[----:B------:R-:W-:Y:S01]  /*6c30*/  UIADD3 UR6, UP0, UPT, UR52, 0x680, URZ ;  /* 0x0000068034067890 */ /* 0x000fe2000ff1e0ff */
[----:B------:R-:W-:Y:S03]  /*6c40*/  UMOV UR43, UR36 ;  /* 0x00000024002b7c82 */ /* 0x000fe60008000000 */
[----:B------:R-:W-:Y:S01]  /*6c50*/  MOV R163, UR4 ;  /* 0x0000000400a37c02 */ /* 0x000fe20008000f00 */
[----:B------:R-:W-:Y:S03]  /*6c60*/  UIADD3.X UR7, UPT, UPT, URZ, UR53, URZ, UP0, !UPT ;  /* 0x00000035ff077290 */ /* 0x000fe600087fe4ff */
[----:B------:R-:W-:Y:S11]  /*6c70*/  R2UR UR40, R163 ;  /* 0x00000000a32872ca */ /* 0x000ff600000e0000 */
[----:B------:R-:W-:Y:S02]  /*6c80*/  @!UPT UIADD3 URZ, UPT, UPT, URZ, URZ, URZ ;  /* 0x000000fffffff290 */ /* 0x000fe4000fffe0ff */
[----:B------:R2:W-:Y:S01]  /*6c90*/  UTMASTG.3D [UR40], [UR6] ;  /* 0x00000028060073b5 */ /* 0x0005e20008010000 */
[----:B------:R0:W-:Y:S01]  /*6ca0*/  UTMACMDFLUSH ;  /* 0x00000000000079b7 */ /* 0x0001e20000000000 */
[----:B--2---:R-:W-:Y:S04]  /*6cb0*/  DEPBAR.LE SB0, 0x1 ;  /* 0x000080400000791a */ /* 0x004fe80000000000 */
.L_x_99:
[----:B------:R-:W-:Y:S05]  /*6cc0*/  BSYNC.RECONVERGENT B0 ;  /* 0x0000000000007941 */ /* 0x000fea0003800200 */
.L_x_98:
[----:B------:R-:W-:Y:S01]  /*6cd0*/  BAR.SYNC.DEFER_BLOCKING 0x1, 0x80 ;  /* 0x0042000000007b1d */ /* 0x000fe20000010000 */
[----:B------:R-:W-:Y:S01]  /*6ce0*/  ISETP.NE.AND P1, PT, R179, RZ, PT ;  /* 0x000000ffb300720c */ /* 0x000fe20003f25270 */
[----:B------:R-:W-:Y:S01]  /*6cf0*/  UISETP.NE.AND UP0, UPT, UR49, URZ, UPT ;  /* 0x000000ff3100728c */ /* 0x000fe2000bf05270 */
[----:B------:R-:W-:Y:S11]  /*6d00*/  LEA R3, R101, UR48, 0x3 ;  /* 0x0000003065037c11 */ /* 0x000ff6000f8e18ff */
[----:B------:R-:W-:Y:S01]  /*6d10*/  @P1 SHF.L.U32 R2, R167, 0x1f, RZ ;  /* 0x0000001fa7021819 */ /* 0x000fe200000006ff */
[----:B------:R-:W-:Y:S06]  /*6d20*/  BRA.U !UP0, `(.L_x_100) ;  /* 0x0000000108247547 */ /* 0x000fec000b800000 */
[----:B------:R-:W-:Y:S01]  /*6d30*/  IMAD.U32 R5, RZ, RZ, UR51 ;  /* 0x00000033ff057e24 */ /* 0x000fe2000f8e00ff */
[----:B------:R-:W-:Y:S01]  /*6d40*/  MOV R0, UR37 ;  /* 0x0000002500007c02 */ /* 0x000fe20008000f00 */
[----:B------:R-:W-:Y:S03]  /*6d50*/  UIADD3 UR51, UPT, UPT, UR51, 0x1, URZ ;  /* 0x0000000133337890 */ /* 0x000fe6000fffe0ff */
[----:B------:R-:W-:Y:S01]  /*6d60*/  @P1 LEA R5, R5, UR48, 0x3 ;  /* 0x0000003005051c11 */ /* 0x000fe2000f8e18ff */
[----:B------:R-:W-:Y:S04]  /*6d70*/  UISETP.NE.AND UP0, UPT, UR51, 0x4, UPT ;  /* 0x000000043300788c */ /* 0x000fe8000bf05270 */
[----:B------:R-:W-:Y:S01]  /*6d80*/  @P1 VIADD R5, R5, 0x80 ;  /* 0x0000008005051836 */ /* 0x000fe20000000000 */
[----:B------:R-:W-:Y:S04]  /*6d90*/  USEL UR51, UR51, URZ, UP0 ;  /* 0x000000ff33337287 */ /* 0x000fe80008000000 */
[----:B------:R-:W-:Y:S04]  /*6da0*/  @P1 PRMT R0, R0, 0x654, R5 ;  /* 0x0000065400001816 */ /* 0x000fe80000000005 */
[----:B------:R2:W-:Y:S04]  /*6db0*/  @P1 SYNCS.ARRIVE.TRANS64.RED.A1T0 RZ, [R0+URZ], RZ ;  /* 0x000000ff00ff19a7 */ /* 0x0005e800081004ff */
.L_x_100:
[----:B------:R-:W4:Y:S01]  /*6dc0*/  @P1 SYNCS.PHASECHK.TRANS64.TRYWAIT P0, [R3+URZ+0x60], R2 ;  /* 0x00006002030015a7 */ /* 0x000f2200080011ff */
[----:B------:R-:W-:Y:S01]  /*6dd0*/  BSSY B1, `(.L_x_101) ;  /* 0x000001f000017945 */ /* 0x000fe20003800000 */
[----:B----4-:R-:W-:Y:S03]  /*6de0*/  @P1 SEL R103, RZ, 0x1, !P0 ;  /* 0x00000001ff671807 */ /* 0x010fe60004000000 */
[----:B------:R-:W-:Y:S05]  /*6df0*/  @!P1 BRA `(.L_x_102) ;  /* 0x0000000000709947 */ /* 0x000fea0003800000 */
[----:B------:R-:W-:Y:S01]  /*6e00*/  ISETP.NE.AND P1, PT, R109, RZ, PT ;  /* 0x000000ff6d00720c */ /* 0x000fe20003f25270 */
[----:B------:R-:W-:Y:S01]  /*6e10*/  BSSY B0, `(.L_x_103) ;  /* 0x000000b000007945 */ /* 0x000fe20003800000 */
[----:B------:R-:W-:Y:S11]  /*6e20*/  ISETP.NE.AND P0, PT, R103, RZ, PT ;  /* 0x000000ff6700720c */ /* 0x000ff60003f05270 */
[----:B------:R-:W-:Y:S05]  /*6e30*/  @P1 IMAD R4, R101, 0x4000, R182 ;  /* 0x0000400065041824 */ /* 0x000fea00078e02b6 */
[----:B------:R-:W-:Y:S04]  /*6e40*/  @P1 IADD3 R9, PT, PT, R4, UR48, RZ ;  /* 0x0000003004091c10 */ /* 0x000fe8000fffe0ff */
[----:B------:R-:W-:Y:S01]  /*6e50*/  @P1 IADD3 R7, PT, PT, R102, R9, RZ ;  /* 0x0000000966071210 */ /* 0x000fe20007ffe0ff */
[--C-:B------:R-:W-:Y:S02]  /*6e60*/  @P1 IMAD.IADD R5, R100, 0x1, R9.reuse ;  /* 0x0000000164051824 */ /* 0x100fe400078e0209 */
[----:B------:R-:W-:Y:S01]  /*6e70*/  @P1 IMAD.IADD R2, R108, 0x1, R9 ;  /* 0x000000016c021824 */ /* 0x000fe200078e0209 */
[----:B------:R-:W-:Y:S06]  /*6e80*/  @P0 BRA `(.L_x_104) ;  /* 0x00000000000c0947 */ /* 0x000fec0003800000 */
[----:B--2---:R-:W-:Y:S04]  /*6e90*/  SHF.L.U32 R0, R167, 0x1f, RZ ;  /* 0x0000001fa7007819 */ /* 0x004fe800000006ff */
[----:B------:R-:W2:Y:S02]  /*6ea0*/  SYNCS.PHASECHK.TRANS64.TRYWAIT P0, [R3+URZ+0x60], R0 ;  /* 0x00006000030075a7 */ /* 0x000ea400080011ff */
[----:B--2---:R-:W-:Y:S05]  /*6eb0*/  @!P0 BRA `(.L_x_105) ;  /* 0x00000048003c8947 */ /* 0x004fea0003800000 */
.L_x_104:
[----:B------:R-:W-:Y:S05]  /*6ec0*/  BSYNC B0 ;  /* 0x0000000000007941 */ /* 0x000fea0003800000 */
.L_x_103:
[----:B------:R-:W-:Y:S01]  /*6ed0*/  ISETP.NE.AND P0, PT, R109, RZ, PT ;  /* 0x000000ff6d00720c */ /* 0x000fe20003f05270 */
[----:B------:R-:W-:Y:S11]  /*6ee0*/  VIADD R101, R101, 0x1 ;  /* 0x0000000165657836 */ /* 0x000ff60000000000 */
[----:B------:R-:W-:Y:S01]  /*6ef0*/  @!UPT UIADD3 URZ, UPT, UPT, URZ, URZ, URZ ;  /* 0x000000fffffff290 */ /* 0x000fe2000fffe0ff */
[----:B------:R4:W1:Y:S01]  /*6f00*/  @P0 LDS.128 R88, [R4+UR48+0x400] ;  /* 0x0004003004580984 */ /* 0x0008620008000c00 */
[--C-:B--2---:R-:W-:Y:S01]  /*6f10*/  @P0 IMAD.IADD R3, R102, 0x1, R5.reuse ;  /* 0x0000000166030824 */ /* 0x104fe200078e0205 */
[C---:B------:R-:W-:Y:S01]  /*6f20*/  @P0 IADD3 R0, PT, PT, R108.reuse, R7, RZ ;  /* 0x000000076c000210 */ /* 0x040fe20007ffe0ff */
[C---:B------:R-:W-:Y:S01]  /*6f30*/  @P0 IMAD.IADD R6, R108.reuse, 0x1, R5 ;  /* 0x000000016c060824 */ /* 0x040fe200078e0205 */
[----:B------:R4:W2:Y:S02]  /*6f40*/  @P0 LDS.128 R96, [R2+0x400] ;  /* 0x0004000002600984 */ /* 0x0008a40000000c00 */
[----:B------:R-:W-:Y:S02]  /*6f50*/  @P0 IADD3 R8, PT, PT, R108, R3, RZ ;  /* 0x000000036c080210 */ /* 0x000fe40007ffe0ff */
[----:B------:R4:W1:Y:S04]  /*6f60*/  @P0 LDS.128 R104, [R7+0x400] ;  /* 0x0004000007680984 */ /* 0x0008680000000c00 */
[----:B------:R4:W1:Y:S04]  /*6f70*/  @P0 LDS.128 R112, [R0+0x400] ;  /* 0x0004000000700984 */ /* 0x0008680000000c00 */
[----:B------:R4:W1:Y:S04]  /*6f80*/  @P0 LDS.128 R120, [R5+0x400] ;  /* 0x0004000005780984 */ /* 0x0008680000000c00 */
[----:B------:R4:W1:Y:S04]  /*6f90*/  @P0 LDS.128 R128, [R6+0x400] ;  /* 0x0004000006800984 */ /* 0x0008680000000c00 */
[----:B------:R4:W1:Y:S04]  /*6fa0*/  @P0 LDS.128 R136, [R3+0x400] ;  /* 0x0004000003880984 */ /* 0x0008680000000c00 */
[----:B------:R4:W1:Y:S02]  /*6fb0*/  @P0 LDS.128 R144, [R8+0x400] ;  /* 0x0004000008900984 */ /* 0x0008640000000c00 */
.L_x_102:
[----:B------:R-:W-:Y:S05]  /*6fc0*/  BSYNC B1 ;  /* 0x0000000000017941 */ /* 0x000fea0003800000 */
.L_x_101:
[----:B----4-:R-:W-:Y:S05]  /*6fd0*/  VIADD R3, R80, 0x40 ;  /* 0x0000004050037836 */ /* 0x010fea0000000000 */
[----:B------:R-:W-:Y:S04]  /*6fe0*/  SHF.R.U32.HI R3, RZ, 0x15, R3 ;  /* 0x00000015ff037819 */ /* 0x000fe80000011603 */
[----:B------:R-:W-:Y:S11]  /*6ff0*/  LOP3.LUT P0, RZ, R3, 0x3, R162, 0x48, !PT ;  /* 0x0000000303ff7812 */ /* 0x000ff600078048a2 */
[----:B------:R-:W-:Y:S02]  /*7000*/  @!UPT UIADD3 URZ, UPT, UPT, URZ, URZ, URZ ;  /* 0x000000fffffff290 */ /* 0x000fe4000fffe0ff */
        /* <DEDUP_REMOVED lines=17> */
.L_x_106:
[----:B------:R-:W-:Y:S01]  /*7120*/  ISETP.NE.AND P6, PT, R179, RZ, PT ;  /* 0x000000ffb300720c */ /* 0x000fe20003fc5270 */
[----:B------:R-:W-:Y:S05]  /*7130*/  WARPSYNC.ALL ;  /* 0x0000000000007948 */ /* 0x000fea0003800000 */
[----:B------:R-:W-:Y:S01]  /*7140*/  R2UR UR4, R80 ;  /* 0x00000000500472ca */ /* 0x000fe200000e0000 */
[----:B------:R-:W-:Y:S01]  /*7150*/  BSSY.RECONVERGENT B0, `(.L_x_107) ;  /* 0x0000103000007945 */ /* 0x000fe20003800200 */
[----:B--2---:R-:W-:Y:S02]  /*7160*/  MOV R0, UR51 ;  /* 0x0000003300007c02 */ /* 0x004fe40008000f00 */
[----:B------:R-:W-:Y:S02]  /*7170*/  MOV R85, UR37 ;  /* 0x0000002500557c02 */ /* 0x000fe40008000f00 */
[----:B-1----:R-:W-:Y:S02]  /*7180*/  SHF.L.U32 R82, R88, 0x10, RZ ;  /* 0x0000001058527819 */ /* 0x002fe400000006ff */
[----:B------:R-:W-:Y:S02]  /*7190*/  @P6 LEA R0, R0, UR48, 0x3 ;  /* 0x0000003000006c11 */ /* 0x000fe4000f8e18ff */
[----:B------:R-:W-:Y:S02]  /*71a0*/  LOP3.LUT R83, R88, 0xffff0000, RZ, 0xc0, !PT ;  /* 0xffff000058537812 */ /* 0x000fe400078ec0ff */
[----:B------:R-:W-:Y:S01]  /*71b0*/  @P6 IADD3 R0, PT, PT, R0, 0x80, RZ ;  /* 0x0000008000006810 */ /* 0x000fe20007ffe0ff */
[----:B------:R-:W1:Y:S01]  /*71c0*/  LDTM.x64 R4, tmem[UR4+0x40] ;  /* 0x00004004000479ee */ /* 0x000e620008340000 */
[----:B------:R-:W-:Y:S02]  /*71d0*/  SHF.L.U32 R84, R89, 0x10, RZ ;  /* 0x0000001059547819 */ /* 0x000fe400000006ff */
[----:B------:R-:W-:Y:S02]  /*71e0*/  @P6 PRMT R85, R85, 0x654, R0 ;  /* 0x0000065455556816 */ /* 0x000fe40000000000 */
[----:B------:R-:W-:Y:S02]  /*71f0*/  LOP3.LUT R86, R89, 0xffff0000, RZ, 0xc0, !PT ;  /* 0xffff000059567812 */ /* 0x000fe400078ec0ff */
[----:B------:R-:W-:Y:S01]  /*7200*/  ISETP.NE.AND P0, PT, R170, RZ, PT ;  /* 0x000000ffaa00720c */ /* 0x000fe20003f05270 */
[C---:B-1----:R-:W-:Y:S01]  /*7210*/  FMUL R0, R78.reuse, R4 ;  /* 0x000000044e007220 */ /* 0x042fe20000400000 */
[C---:B------:R-:W-:Y:S01]  /*7220*/  FMUL R2, R78.reuse, R5 ;  /* 0x000000054e027220 */ /* 0x040fe20000400000 */
[C---:B------:R-:W-:Y:S01]  /*7230*/  FMUL R3, R78.reuse, R6 ;  /* 0x000000064e037220 */ /* 0x040fe20000400000 */
[----:B------:R-:W-:Y:S01]  /*7240*/  FMUL R7, R78, R7 ;  /* 0x000000074e077220 */ /* 0x000fe20000400000 */
[C---:B------:R-:W-:Y:S01]  /*7250*/  FFMA R0, R81.reuse, R82, R0 ;  /* 0x0000005251007223 */ /* 0x040fe20000000000 */
[C---:B------:R-:W-:Y:S01]  /*7260*/  LOP3.LUT R82, R90.reuse, 0xffff0000, RZ, 0xc0, !PT ;  /* 0xffff00005a527812 */ /* 0x040fe200078ec0ff */
[C---:B------:R-:W-:Y:S01]  /*7270*/  FFMA R2, R81.reuse, R83, R2 ;  /* 0x0000005351027223 */ /* 0x040fe20000000002 */
[----:B------:R-:W-:Y:S01]  /*7280*/  SHF.L.U32 R83, R90, 0x10, RZ ;  /* 0x000000105a537819 */ /* 0x000fe200000006ff */
[C---:B------:R-:W-:Y:S01]  /*7290*/  FFMA R3, R81.reuse, R84, R3 ;  /* 0x0000005451037223 */ /* 0x040fe20000000003 */
[----:B------:R-:W-:Y:S01]  /*72a0*/  FMUL R4, R78, R8 ;  /* 0x000000084e047220 */ /* 0x000fe20000400000 */
[----:B------:R-:W-:Y:S01]  /*72b0*/  FFMA R7, R81, R86, R7 ;  /* 0x0000005651077223 */ /* 0x000fe20000000007 */
[----:B------:R-:W-:Y:S01]  /*72c0*/  F2FP.BF16.F32.PACK_AB R92, R2, R0 ;  /* 0x00000000025c723e */ /* 0x000fe200000010ff */
[C---:B------:R-:W-:Y:S01]  /*72d0*/  FMUL R5, R78.reuse, R9 ;  /* 0x000000094e057220 */ /* 0x040fe20000400000 */
[----:B------:R-:W-:Y:S01]  /*72e0*/  LOP3.LUT R0, R91, 0xffff0000, RZ, 0xc0, !PT ;  /* 0xffff00005b007812 */ /* 0x000fe200078ec0ff */
[----:B------:R-:W-:Y:S01]  /*72f0*/  FFMA R4, R81, R83, R4 ;  /* 0x0000005351047223 */ /* 0x000fe20000000004 */
[----:B------:R-:W-:Y:S01]  /*7300*/  SHF.L.U32 R83, R91, 0x10, RZ ;  /* 0x000000105b537819 */ /* 0x000fe200000006ff */
[----:B------:R-:W-:Y:S01]  /*7310*/  FFMA R5, R81, R82, R5 ;  /* 0x0000005251057223 */ /* 0x000fe20000000005 */
[----:B------:R-:W-:Y:S01]  /*7320*/  F2FP.BF16.F32.PACK_AB R93, R7, R3 ;  /* 0x00000003075d723e */ /* 0x000fe200000010ff */
[----:B------:R-:W-:Y:S01]  /*7330*/  FMUL R6, R78, R10 ;  /* 0x0000000a4e067220 */ /* 0x000fe20000400000 */
[----:B------:R-:W-:Y:S01]  /*7340*/  SHF.L.U32 R3, R96, 0x10, RZ ;  /* 0x0000001060037819 */ /* 0x000fe200000006ff */
[----:B------:R-:W-:Y:S01]  /*7350*/  FMUL R11, R78, R11 ;  /* 0x0000000b4e0b7220 */ /* 0x000fe20000400000 */
[----:B------:R-:W-:Y:S01]  /*7360*/  LOP3.LUT R2, R96, 0xffff0000, RZ, 0xc0, !PT ;  /* 0xffff000060027812 */ /* 0x000fe200078ec0ff */
[C---:B------:R-:W-:Y:S01]  /*7370*/  FMUL R8, R78.reuse, R12 ;  /* 0x0000000c4e087220 */ /* 0x040fe20000400000 */
[----:B------:R-:W-:Y:S01]  /*7380*/  LOP3.LUT R82, R107, 0xffff0000, RZ, 0xc0, !PT ;  /* 0xffff00006b527812 */ /* 0x000fe200078ec0ff */
[----:B------:R-:W-:Y:S01]  /*7390*/  FMUL R9, R78, R13 ;  /* 0x0000000d4e097220 */ /* 0x000fe20000400000 */
[----:B------:R-:W-:Y:S01]  /*73a0*/  F2FP.BF16.F32.PACK_AB R94, R5, R4 ;  /* 0x00000004055e723e */ /* 0x000fe200000010ff */
[C---:B------:R-:W-:Y:S01]  /*73b0*/  FFMA R6, R81.reuse, R83, R6 ;  /* 0x0000005351067223 */ /* 0x040fe20000000006 */
[----:B------:R-:W-:Y:S01]  /*73c0*/  SHF.L.U32 R83, R104, 0x10, RZ ;  /* 0x0000001068537819 */ /* 0x000fe200000006ff */
[----:B------:R-:W-:Y:S01]  /*73d0*/  FFMA R11, R81, R0, R11 ;  /* 0x00000000510b7223 */ /* 0x000fe2000000000b */
[----:B------:R-:W-:Y:S01]  /*73e0*/  SHF.L.U32 R0, R97, 0x10, RZ ;  /* 0x0000001061007819 */ /* 0x000fe200000006ff */
[C---:B------:R-:W-:Y:S01]  /*73f0*/  FFMA R8, R81.reuse, R3, R8 ;  /* 0x0000000351087223 */ /* 0x040fe20000000008 */
[----:B------:R-:W-:Y:S01]  /*7400*/  SHF.L.U32 R3, R98, 0x10, RZ ;  /* 0x0000001062037819 */ /* 0x000fe200000006ff */
[----:B------:R-:W-:Y:S01]  /*7410*/  FFMA R9, R81, R2, R9 ;  /* 0x0000000251097223 */ /* 0x000fe20000000009 */
[----:B------:R-:W-:Y:S01]  /*7420*/  LOP3.LUT R2, R97, 0xffff0000, RZ, 0xc0, !PT ;  /* 0xffff000061027812 */ /* 0x000fe200078ec0ff */
[C---:B------:R-:W-:Y:S01]  /*7430*/  FMUL R10, R78.reuse, R14 ;  /* 0x0000000e4e0a7220 */ /* 0x040fe20000400000 */
[----:B------:R-:W-:Y:S01]  /*7440*/  F2FP.BF16.F32.PACK_AB R95, R11, R6 ;  /* 0x000000060b5f723e */ /* 0x000fe200000010ff */
[C---:B------:R-:W-:Y:S01]  /*7450*/  FMUL R15, R78.reuse, R15 ;  /* 0x0000000f4e0f7220 */ /* 0x040fe20000400000 */
[----:B------:R-:W-:Y:S01]  /*7460*/  F2FP.BF16.F32.PACK_AB R116, R9, R8 ;  /* 0x000000080974723e */ /* 0x000fe200000010ff */
[----:B------:R-:W-:Y:S01]  /*7470*/  FMUL R12, R78, R16 ;  /* 0x000000104e0c7220 */ /* 0x000fe20000400000 */
[C---:B------:R-:W-:Y:S01]  /*7480*/  FFMA R10, R81.reuse, R0, R10 ;  /* 0x00000000510a7223 */ /* 0x040fe2000000000a */
[----:B------:R-:W-:Y:S01]  /*7490*/  LOP3.LUT R0, R98, 0xffff0000, RZ, 0xc0, !PT ;  /* 0xffff000062007812 */ /* 0x000fe200078ec0ff */
[----:B------:R-:W-:Y:S01]  /*74a0*/  FFMA R15, R81, R2, R15 ;  /* 0x00000002510f7223 */ /* 0x000fe2000000000f */
        /* <DEDUP_REMOVED lines=9> */
[----:B------:R-:W-:Y:S01]  /*7540*/  FMUL R16, R78, R20 ;  /* 0x000000144e107220 */ /* 0x000fe20000400000 */
[----:B------:R-:W-:Y:S01]  /*7550*/  FFMA R14, R81, R3, R14 ;  /* 0x00000003510e7223 */ /* 0x000fe2000000000e */
[----:B------:R-:W-:Y:S01]  /*7560*/  SHF.L.U32 R3, R106, 0x10, RZ ;  /* 0x000000106a037819 */ /* 0x000fe200000006ff */
[C---:B------:R-:W-:Y:S01]  /*7570*/  FMUL R17, R78.reuse, R21 ;  /* 0x000000154e117220 */ /* 0x040fe20000400000 */
[----:B------:R-:W-:Y:S01]  /*7580*/  F2FP.BF16.F32.PACK_AB R118, R13, R12 ;  /* 0x0000000c0d76723e */ /* 0x000fe200000010ff */
[----:B------:R-:W-:Y:S01]  /*7590*/  FFMA R19, R81, R2, R19 ;  /* 0x0000000251137223 */ /* 0x000fe20000000013 */
[----:B------:R-:W-:Y:S01]  /*75a0*/  SHF.L.U32 R2, R105, 0x10, RZ ;  /* 0x0000001069027819 */ /* 0x000fe200000006ff */
        /* <DEDUP_REMOVED lines=12> */
[C---:B------:R-:W-:Y:S01]  /*7670*/  FFMA R23, R81.reuse, R0, R23 ;  /* 0x0000000051177223 */ /* 0x040fe20000000017 */
[----:B------:R-:W-:Y:S01]  /*7680*/  SHF.L.U32 R0, R112, 0x10, RZ ;  /* 0x0000001070007819 */ /* 0x000fe200000006ff */
[C---:B------:R-:W-:Y:S01]  /*7690*/  FMUL R22, R78.reuse, R26 ;  /* 0x0000001a4e167220 */ /* 0x040fe20000400000 */
[----:B------:R-:W-:Y:S01]  /*76a0*/  FMUL R27, R78, R27 ;  /* 0x0000001b4e1b7220 */ /* 0x000fe20000400000 */
        /* <DEDUP_REMOVED lines=9> */
[----:B------:R-:W-:Y:S01]  /*7740*/  LOP3.LUT R82, R115, 0xffff0000, RZ, 0xc0, !PT ;  /* 0xffff000073527812 */ /* 0x000fe200078ec0ff */
[----:B------:R-:W-:Y:S01]  /*7750*/  FFMA R24, R81, R0, R24 ;  /* 0x0000000051187223 */ /* 0x000fe20000000018 */
[----:B------:R-:W-:Y:S01]  /*7760*/  SHF.L.U32 R0, R113, 0x10, RZ ;  /* 0x0000001071007819 */ /* 0x000fe200000006ff */
[C---:B------:R-:W-:Y:S01]  /*7770*/  FMUL R25, R78.reuse, R29 ;  /* 0x0000001d4e197220 */ /* 0x040fe20000400000 */
[----:B------:R-:W-:Y:S01]  /*7780*/  F2FP.BF16.F32.PACK_AB R126, R21, R20 ;  /* 0x00000014157e723e */ /* 0x000fe200000010ff */
[----:B------:R-:W-:Y:S01]  /*7790*/  FMUL R26, R78, R30 ;  /* 0x0000001e4e1a7220 */ /* 0x000fe20000400000 */
[----:B------:R-:W-:Y:S01]  /*77a0*/  F2FP.BF16.F32.PACK_AB R127, R27, R22 ;  /* 0x000000161b7f723e */ /* 0x000fe200000010ff */
        /* <DEDUP_REMOVED lines=38> */
[----:B------:R1:W-:Y:S01]  /*7a10*/  STS.128 [R182+UR48+0x4400], R92 ;  /* 0x0044005cb6007988 */ /* 0x0003e20008000c30 */
        /* <DEDUP_REMOVED lines=12> */
[----:B------:R2:W-:Y:S01]  /*7ae0*/  STS.128 [R181+0x4400], R116 ;  /* 0x00440074b5007388 */ /* 0x0005e20000000c00 */
        /* <DEDUP_REMOVED lines=12> */
[----:B------:R4:W-:Y:S01]  /*7bb0*/  STS.128 [R180+0x4400], R124 ;  /* 0x0044007cb4007388 */ /* 0x0009e20000000c00 */
[----:B------:R-:W-:Y:S01]  /*7bc0*/  FMUL R51, R78, R51 ;  /* 0x000000334e337220 */ /* 0x000fe20000400000 */
[C---:B------:R-:W-:Y:S01]  /*7bd0*/  FFMA R44, R81.reuse, R3, R44 ;  /* 0x00000003512c7223 */ /* 0x040fe2000000002c */
[C---:B------:R-:W-:Y:S01]  /*7be0*/  SHF.L.U32 R3, R136.reuse, 0x10, RZ ;  /* 0x0000001088037819 */ /* 0x040fe200000006ff */
[----:B------:R-:W-:Y:S01]  /*7bf0*/  FFMA R45, R81, R2, R45 ;  /* 0x00000002512d7223 */ /* 0x000fe2000000002d */
[----:B------:R-:W-:Y:S01]  /*7c00*/  LOP3.LUT R2, R137, 0xffff0000, RZ, 0xc0, !PT ;  /* 0xffff000089027812 */ /* 0x000fe200078ec0ff */
        /* <DEDUP_REMOVED lines=8> */
[C---:B------:R-:W-:Y:S01]  /*7c90*/  FMUL R50, R78.reuse, R54 ;  /* 0x000000364e327220 */ /* 0x040fe20000400000 */
[----:B------:R-:W-:Y:S01]  /*7ca0*/  F2FP.BF16.F32.PACK_AB R94, R37, R36 ;  /* 0x00000024255e723e */ /* 0x000fe200000010ff */
[----:B------:R1:W-:Y:S01]  /*7cb0*/  STS.128 [R178+0x4400], R132 ;  /* 0x00440084b2007388 */ /* 0x0003e20000000c00 */
[----:B------:R-:W-:Y:S01]  /*7cc0*/  F2FP.BF16.F32.PACK_AB R95, R43, R38 ;  /* 0x000000262b5f723e */ /* 0x000fe200000010ff */
[----:B------:R-:W-:Y:S01]  /*7cd0*/  FMUL R55, R78, R55 ;  /* 0x000000374e377220 */ /* 0x000fe20000400000 */
[----:B--2---:R-:W-:Y:S01]  /*7ce0*/  F2FP.BF16.F32.PACK_AB R116, R41, R40 ;  /* 0x000000282974723e */ /* 0x004fe200000010ff */
[----:B------:R-:W-:Y:S01]  /*7cf0*/  FFMA R48, R81, R3, R48 ;  /* 0x0000000351307223 */ /* 0x000fe20000000030 */
[----:B------:R-:W-:Y:S01]  /*7d00*/  SHF.L.U32 R3, R139, 0x10, RZ ;  /* 0x000000108b037819 */ /* 0x000fe200000006ff */
[----:B------:R-:W-:Y:S01]  /*7d10*/  FFMA R49, R81, R0, R49 ;  /* 0x0000000051317223 */ /* 0x000fe20000000031 */
[C---:B------:R-:W-:Y:S01]  /*7d20*/  SHF.L.U32 R0, R138.reuse, 0x10, RZ ;  /* 0x000000108a007819 */ /* 0x040fe200000006ff */
[----:B------:R2:W-:Y:S01]  /*7d30*/  STS.128 [R177+0x4400], R92 ;  /* 0x0044005cb1007388 */ /* 0x0005e20000000c00 */
[----:B------:R-:W-:Y:S01]  /*7d40*/  F2FP.BF16.F32.PACK_AB R117, R47, R42 ;  /* 0x0000002a2f75723e */ /* 0x000fe200000010ff */
[----:B------:R-:W-:Y:S01]  /*7d50*/  FFMA R50, R81, R83, R50 ;  /* 0x0000005351327223 */ /* 0x000fe20000000032 */
[----:B------:R-:W-:Y:S01]  /*7d60*/  SHF.L.U32 R83, R145, 0x10, RZ ;  /* 0x0000001091537819 */ /* 0x000fe200000006ff */
[----:B------:R-:W-:Y:S01]  /*7d70*/  FFMA R55, R81, R2, R55 ;  /* 0x0000000251377223 */ /* 0x000fe20000000037 */
[----:B------:R-:W-:Y:S01]  /*7d80*/  LOP3.LUT R2, R138, 0xffff0000, RZ, 0xc0, !PT ;  /* 0xffff00008a027812 */ /* 0x000fe200078ec0ff */
[C---:B------:R-:W-:Y:S01]  /*7d90*/  FMUL R52, R78.reuse, R56 ;  /* 0x000000384e347220 */ /* 0x040fe20000400000 */
[----:B------:R-:W-:Y:S01]  /*7da0*/  F2FP.BF16.F32.PACK_AB R118, R45, R44 ;  /* 0x0000002c2d76723e */ /* 0x000fe200000010ff */
[C---:B------:R-:W-:Y:S01]  /*7db0*/  FMUL R53, R78.reuse, R57 ;  /* 0x000000394e357220 */ /* 0x040fe20000400000 */
[C---:B------:R-:W-:Y:S01]  /*7dc0*/  FMUL R54, R78.reuse, R58 ;  /* 0x0000003a4e367220 */ /* 0x040fe20000400000 */
[----:B------:R-:W-:Y:S01]  /*7dd0*/  FFMA R52, R81, R0, R52 ;  /* 0x0000000051347223 */ /* 0x000fe20000000034 */
[----:B------:R-:W-:Y:S01]  /*7de0*/  LOP3.LUT R0, R139, 0xffff0000, RZ, 0xc0, !PT ;  /* 0xffff00008b007812 */ /* 0x000fe200078ec0ff */
[C---:B------:R-:W-:Y:S01]  /*7df0*/  FFMA R53, R81.reuse, R2, R53 ;  /* 0x0000000251357223 */ /* 0x040fe20000000035 */
[----:B------:R-:W-:Y:S01]  /*7e00*/  FFMA R54, R81, R3, R54 ;  /* 0x0000000351367223 */ /* 0x000fe20000000036 */
[----:B------:R-:W-:Y:S01]  /*7e10*/  FMUL R59, R78, R59 ;  /* 0x0000003b4e3b7220 */ /* 0x000fe20000400000 */
[----:B------:R-:W-:Y:S01]  /*7e20*/  SHF.L.U32 R3, R144, 0x10, RZ ;  /* 0x0000001090037819 */ /* 0x000fe200000006ff */
[----:B------:R-:W-:Y:S01]  /*7e30*/  FMUL R56, R78, R60 ;  /* 0x0000003c4e387220 */ /* 0x000fe20000400000 */
[----:B------:R-:W-:Y:S01]  /*7e40*/  LOP3.LUT R2, R144, 0xffff0000, RZ, 0xc0, !PT ;  /* 0xffff000090027812 */ /* 0x000fe200078ec0ff */
[C---:B------:R-:W-:Y:S01]  /*7e50*/  FMUL R57, R78.reuse, R61 ;  /* 0x0000003d4e397220 */ /* 0x040fe20000400000 */
[----:B------:R-:W-:Y:S01]  /*7e60*/  F2FP.BF16.F32.PACK_AB R119, R51, R46 ;  /* 0x0000002e3377723e */ /* 0x000fe200000010ff */
[C---:B------:R-:W-:Y:S01]  /*7e70*/  FMUL R58, R78.reuse, R62 ;  /* 0x0000003e4e3a7220 */ /* 0x040fe20000400000 */
[C---:B------:R-:W-:Y:S01]  /*7e80*/  FFMA R59, R81.reuse, R0, R59 ;  /* 0x00000000513b7223 */ /* 0x040fe2000000003b */
[----:B------:R-:W-:Y:S01]  /*7e90*/  FFMA R56, R81, R3, R56 ;  /* 0x0000000351387223 */ /* 0x000fe20000000038 */
[----:B------:R-:W-:Y:S01]  /*7ea0*/  LOP3.LUT R0, R145, 0xffff0000, RZ, 0xc0, !PT ;  /* 0xffff000091007812 */ /* 0x000fe200078ec0ff */
[----:B------:R2:W-:Y:S01]  /*7eb0*/  STS.128 [R176+0x4400], R116 ;  /* 0x00440074b0007388 */ /* 0x0005e20000000c00 */
[C---:B------:R-:W-:Y:S01]  /*7ec0*/  FFMA R57, R81.reuse, R2, R57 ;  /* 0x0000000251397223 */ /* 0x040fe20000000039 */
[----:B------:R-:W-:Y:S01]  /*7ed0*/  FMUL R63, R78, R63 ;  /* 0x0000003f4e3f7220 */ /* 0x000fe20000400000 */
[----:B------:R-:W-:Y:S01]  /*7ee0*/  SHF.L.U32 R3, R146, 0x10, RZ ;  /* 0x0000001092037819 */ /* 0x000fe200000006ff */
[----:B------:R-:W-:Y:S01]  /*7ef0*/  FFMA R58, R81, R83, R58 ;  /* 0x00000053513a7223 */ /* 0x000fe2000000003a */
[----:B------:R-:W-:Y:S01]  /*7f00*/  FMUL R60, R78, R64 ;  /* 0x000000404e3c7220 */ /* 0x000fe20000400000 */
[----:B------:R-:W-:Y:S01]  /*7f10*/  LOP3.LUT R2, R146, 0xffff0000, RZ, 0xc0, !PT ;  /* 0xffff000092027812 */ /* 0x000fe200078ec0ff */
[C---:B------:R-:W-:Y:S01]  /*7f20*/  FMUL R61, R78.reuse, R65 ;  /* 0x000000414e3d7220 */ /* 0x040fe20000400000 */
[----:B------:R-:W-:Y:S01]  /*7f30*/  SHF.L.U32 R83, R147, 0x10, RZ ;  /* 0x0000001093537819 */ /* 0x000fe200000006ff */
[C---:B------:R-:W-:Y:S01]  /*7f40*/  FMUL R62, R78.reuse, R66 ;  /* 0x000000424e3e7220 */ /* 0x040fe20000400000 */
[----:B------:R-:W-:Y:S01]  /*7f50*/  FFMA R63, R81, R0, R63 ;  /* 0x00000000513f7223 */ /* 0x000fe2000000003f */
[----:B------:R-:W-:Y:S01]  /*7f60*/  FMUL R67, R78, R67 ;  /* 0x000000434e437220 */ /* 0x000fe20000400000 */
[----:B----4-:R-:W-:Y:S01]  /*7f70*/  F2FP.BF16.F32.PACK_AB R124, R49, R48 ;  /* 0x00000030317c723e */ /* 0x010fe200000010ff */
[----:B------:R-:W-:Y:S01]  /*7f80*/  FFMA R60, R81, R3, R60 ;  /* 0x00000003513c7223 */ /* 0x000fe2000000003c */
[----:B------:R-:W-:Y:S01]  /*7f90*/  F2FP.BF16.F32.PACK_AB R125, R55, R50 ;  /* 0x00000032377d723e */ /* 0x000fe200000010ff */
[----:B------:R-:W-:Y:S01]  /*7fa0*/  FFMA R61, R81, R2, R61 ;  /* 0x00000002513d7223 */ /* 0x000fe2000000003d */
[----:B------:R-:W-:Y:S01]  /*7fb0*/  F2FP.BF16.F32.PACK_AB R126, R53, R52 ;  /* 0x00000034357e723e */ /* 0x000fe200000010ff */
[----:B------:R-:W-:Y:S01]  /*7fc0*/  FFMA R62, R81, R83, R62 ;  /* 0x00000053513e7223 */ /* 0x000fe2000000003e */
[----:B------:R-:W-:Y:S01]  /*7fd0*/  F2FP.BF16.F32.PACK_AB R127, R59, R54 ;  /* 0x000000363b7f723e */ /* 0x000fe200000010ff */
[----:B------:R-:W-:Y:S01]  /*7fe0*/  FFMA R67, R81, R82, R67 ;  /* 0x0000005251437223 */ /* 0x000fe20000000043 */
[----:B-1----:R-:W-:Y:S02]  /*7ff0*/  F2FP.BF16.F32.PACK_AB R132, R57, R56 ;  /* 0x000000383984723e */ /* 0x002fe400000010ff */
[----:B------:R-:W-:Y:S01]  /*8000*/  F2FP.BF16.F32.PACK_AB R133, R63, R58 ;  /* 0x0000003a3f85723e */ /* 0x000fe200000010ff */
[----:B------:R2:W-:Y:S01]  /*8010*/  STS.128 [R175+0x4400], R124 ;  /* 0x0044007caf007388 */ /* 0x0005e20000000c00 */
[----:B------:R-:W-:Y:S02]  /*8020*/  F2FP.BF16.F32.PACK_AB R134, R61, R60 ;  /* 0x0000003c3d86723e */ /* 0x000fe400000010ff */
[----:B------:R-:W-:Y:S02]  /*8030*/  F2FP.BF16.F32.PACK_AB R135, R67, R62 ;  /* 0x0000003e4387723e */ /* 0x000fe400000010ff */
[----:B------:R-:W-:Y:S02]  /*8040*/  LEA R0, R101, UR48, 0x3 ;  /* 0x0000003065007c11 */ /* 0x000fe4000f8e18ff */
[----:B------:R-:W-:Y:S01]  /*8050*/  @P6 SHF.L.U32 R3, R167, 0x1f, RZ ;  /* 0x0000001fa7036819 */ /* 0x000fe200000006ff */
[----:B------:R2:W-:Y:S01]  /*8060*/  STS.128 [R174+0x4400], R132 ;  /* 0x00440084ae007388 */ /* 0x0005e20000000c00 */
[----:B------:R-:W-:Y:S01]  /*8070*/  @!PT LDS RZ, [RZ] ;  /* 0x00000000fffff984 */ /* 0x000fe20000000800 */
[----:B------:R-:W-:Y:S01]  /*8080*/  @!PT LDS RZ, [RZ] ;  /* 0x00000000fffff984 */ /* 0x000fe20000000800 */
[----:B------:R-:W-:Y:S01]  /*8090*/  @!PT LDS RZ, [RZ] ;  /* 0x00000000fffff984 */ /* 0x000fe20000000800 */
[----:B------:R-:W-:Y:S01]  /*80a0*/  @!PT LDS RZ, [RZ] ;  /* 0x00000000fffff984 */ /* 0x000fe20000000800 */
[----:B------:R1:W-:Y:S07]  /*80b0*/  MEMBAR.ALL.CTA ;  /* 0x0000000000007992 */ /* 0x0003ee0000008000 */
[----:B-1----:R-:W1:Y:S02]  /*80c0*/  FENCE.VIEW.ASYNC.S ;  /* 0x00000000000073c6 */ /* 0x002e640000000000 */
[----:B-1----:R-:W-:Y:S06]  /*80d0*/  BAR.SYNC.DEFER_BLOCKING 0x1, 0x80 ;  /* 0x0042000000007b1d */ /* 0x002fec0000010000 */
[----:B------:R-:W-:Y:S05]  /*80e0*/  @P0 BRA `(.L_x_108) ;  /* 0x0000000000240947 */ /* 0x000fea0003800000 */
[----:B------:R-:W-:Y:S02]  /*80f0*/  UIADD3 UR8, UP0, UPT, UR52, 0x680, URZ ;  /* 0x0000068034087890 */ /* 0x000fe4000ff1e0ff */
[----:B------:R-:W-:Y:S02]  /*8100*/  UIADD3 UR5, UPT, UPT, UR41, 0x40, URZ ;  /* 0x0000004029057890 */ /* 0x000fe4000fffe0ff */
[----:B------:R-:W-:Y:S02]  /*8110*/  UIADD3 UR4, UPT, UPT, UR48, 0x4400, URZ ;  /* 0x0000440030047890 */ /* 0x000fe4000fffe0ff */
[----:B------:R-:W-:Y:S01]  /*8120*/  UIADD3.X UR9, UPT, UPT, URZ, UR53, URZ, UP0, !UPT ;  /* 0x00000035ff097290 */ /* 0x000fe200087fe4ff */
[----:B------:R-:W-:Y:S01]  /*8130*/  UMOV UR6, UR42 ;  /* 0x0000002a00067c82 */ /* 0x000fe20008000000 */
[----:B------:R-:W-:Y:S07]  /*8140*/  UMOV UR7, UR36 ;  /* 0x0000002400077c82 */ /* 0x000fee0008000000 */
[----:B------:R1:W-:Y:S01]  /*8150*/  UTMASTG.3D [UR4], [UR8] ;  /* 0x00000004080073b5 */ /* 0x0003e20008010000 */
[----:B------:R0:W-:Y:S01]  /*8160*/  UTMACMDFLUSH ;  /* 0x00000000000079b7 */ /* 0x0001e20000000000 */
[----:B-1----:R-:W-:Y:S04]  /*8170*/  DEPBAR.LE SB0, 0x1 ;  /* 0x000080400000791a */ /* 0x002fe80000000000 */
.L_x_108:
[----:B------:R-:W-:Y:S05]  /*8180*/  BSYNC.RECONVERGENT B0 ;  /* 0x0000000000007941 */ /* 0x000fea0003800200 */
.L_x_107:
[----:B------:R-:W-:Y:S01]  /*8190*/  BAR.SYNC.DEFER_BLOCKING 0x1, 0x80 ;  /* 0x0042000000007b1d */ /* 0x000fe20000010000 */
[----:B------:R-:W-:Y:S04]  /*81a0*/  UIADD3 UR40, UPT, UPT, UR51, 0x1, URZ ;  /* 0x0000000133287890 */ /* 0x000fe8000fffe0ff */
[----:B------:R-:W-:Y:S04]  /*81b0*/  UISETP.NE.AND UP0, UPT, UR40, 0x4, UPT ;  /* 0x000000042800788c */ /* 0x000fe8000bf05270 */
[----:B------:R-:W-:Y:S01]  /*81c0*/  USEL UR40, UR40, URZ, UP0 ;  /* 0x000000ff28287287 */ /* 0x000fe20008000000 */
[----:B------:R1:W-:Y:S01]  /*81d0*/  @P6 SYNCS.ARRIVE.TRANS64.RED.A1T0 RZ, [R85+URZ], RZ ;  /* 0x000000ff55ff69a7 */ /* 0x0003e200081004ff */
[----:B------:R-:W-:Y:S01]  /*81e0*/  BSSY B1, `(.L_x_109) ;  /* 0x0000020000017945 */ /* 0x000fe20003800000 */
[----:B------:R-:W4:Y:S02]  /*81f0*/  @P6 SYNCS.PHASECHK.TRANS64.TRYWAIT P0, [R0+URZ+0x60], R3 ;  /* 0x00006003000065a7 */ /* 0x000f2400080011ff */
[----:B----4-:R-:W-:Y:S01]  /*8200*/  @P6 SEL R103, RZ, 0x1, !P0 ;  /* 0x00000001ff676807 */ /* 0x010fe20004000000 */
[----:B-1----:R-:W-:Y:S06]  /*8210*/  @!P6 BRA `(.L_x_110) ;  /* 0x000000000070e947 */ /* 0x002fec0003800000 */
        /* <DEDUP_REMOVED lines=9> */
[----:B------:R-:W-:Y:S04]  /*82b0*/  SHF.L.U32 R7, R167, 0x1f, RZ ;  /* 0x0000001fa7077819 */ /* 0x000fe800000006ff */
[----:B------:R-:W1:Y:S02]  /*82c0*/  SYNCS.PHASECHK.TRANS64.TRYWAIT P0, [R0+URZ+0x60], R7 ;  /* 0x00006007000075a7 */ /* 0x000e6400080011ff */
[----:B-1----:R-:W-:Y:S05]  /*82d0*/  @!P0 BRA `(.L_x_113) ;  /* 0x0000003400488947 */ /* 0x002fea0003800000 */
.L_x_112:
[----:B------:R-:W-:Y:S05]  /*82e0*/  BSYNC B0 ;  /* 0x0000000000007941 */ /* 0x000fea0003800000 */
.L_x_111:
[----:B------:R-:W-:Y:S01]  /*82f0*/  ISETP.NE.AND P0, PT, R109, RZ, PT ;  /* 0x000000ff6d00720c */ /* 0x000fe20003f05270 */
[----:B------:R-:W-:Y:S11]  /*8300*/  VIADD R101, R101, 0x1 ;  /* 0x0000000165657836 */ /* 0x000ff60000000000 */
[----:B------:R-:W-:Y:S01]  /*8310*/  @!UPT UIADD3 URZ, UPT, UPT, URZ, URZ, URZ ;  /* 0x000000fffffff290 */ /* 0x000fe2000fffe0ff */
[----:B------:R4:W2:Y:S01]  /*8320*/  @P0 LDS.128 R88, [R4+UR48+0x400] ;  /* 0x0004003004580984 */ /* 0x0008a20008000c00 */
[--C-:B-1----:R-:W-:Y:S01]  /*8330*/  @P0 IMAD.IADD R7, R102, 0x1, R3.reuse ;  /* 0x0000000166070824 */ /* 0x102fe200078e0203 */
[C---:B------:R-:W-:Y:S01]  /*8340*/  @P0 IADD3 R0, PT, PT, R108.reuse, R5, RZ ;  /* 0x000000056c000210 */ /* 0x040fe20007ffe0ff */
[C---:B------:R-:W-:Y:S01]  /*8350*/  @P0 IMAD.IADD R6, R108.reuse, 0x1, R3 ;  /* 0x000000016c060824 */ /* 0x040fe200078e0203 */
[----:B------:R4:W1:Y:S02]  /*8360*/  @P0 LDS.128 R96, [R2+0x400] ;  /* 0x0004000002600984 */ /* 0x0008640000000c00 */
[----:B------:R-:W-:Y:S02]  /*8370*/  @P0 IADD3 R8, PT, PT, R108, R7, RZ ;  /* 0x000000076c080210 */ /* 0x000fe40007ffe0ff */
[----:B------:R4:W1:Y:S04]  /*8380*/  @P0 LDS.128 R104, [R5+0x400] ;  /* 0x0004000005680984 */ /* 0x0008680000000c00 */
[----:B------:R4:W1:Y:S04]  /*8390*/  @P0 LDS.128 R112, [R0+0x400] ;  /* 0x0004000000700984 */ /* 0x0008680000000c00 */
[----:B------:R4:W1:Y:S04]  /*83a0*/  @P0 LDS.128 R120, [R3+0x400] ;  /* 0x0004000003780984 */ /* 0x0008680000000c00 */
[----:B------:R4:W1:Y:S04]  /*83b0*/  @P0 LDS.128 R128, [R6+0x400] ;  /* 0x0004000006800984 */ /* 0x0008680000000c00 */
[----:B------:R4:W1:Y:S04]  /*83c0*/  @P0 LDS.128 R136, [R7+0x400] ;  /* 0x0004000007880984 */ /* 0x0008680000000c00 */
[----:B------:R4:W1:Y:S02]  /*83d0*/  @P0 LDS.128 R144, [R8+0x400] ;  /* 0x0004000008900984 */ /* 0x0008640000000c00 */
.L_x_110:
[----:B------:R-:W-:Y:S05]  /*83e0*/  BSYNC B1 ;  /* 0x0000000000017941 */ /* 0x000fea0003800000 */
.L_x_109:
        /* <DEDUP_REMOVED lines=21> */
.L_x_114:
[----:B------:R-:W-:Y:S01]  /*8540*/  ISETP.NE.AND P6, PT, R179, RZ, PT ;  /* 0x000000ffb300720c */ /* 0x000fe20003fc5270 */
[----:B------:R-:W-:Y:S05]  /*8550*/  WARPSYNC.ALL ;  /* 0x0000000000007948 */ /* 0x000fea0003800000 */
[----:B------:R-:W-:Y:S01]  /*8560*/  R2UR UR4, R80 ;  /* 0x00000000500472ca */ /* 0x000fe200000e0000 */
[----:B------:R-:W-:Y:S01]  /*8570*/  BSSY.RECONVERGENT B0, `(.L_x_115) ;  /* 0x0000103000007945 */ /* 0x000fe20003800200 */
[----:B------:R-:W-:Y:S02]  /*8580*/  MOV R3, UR40 ;  /* 0x0000002800037c02 */ /* 0x000fe40008000f00 */
[----:B------:R-:W-:Y:S02]  /*8590*/  MOV R84, UR37 ;  /* 0x0000002500547c02 */ /* 0x000fe40008000f00 */
[C---:B--2---:R-:W-:Y:S02]  /*85a0*/  SHF.L.U32 R82, R88.reuse, 0x10, RZ ;  /* 0x0000001058527819 */ /* 0x044fe400000006ff */
[----:B------:R-:W-:Y:S02]  /*85b0*/  @P6 LEA R3, R3, UR48, 0x3 ;  /* 0x0000003003036c11 */ /* 0x000fe4000f8e18ff */
[----:B------:R-:W-:Y:S02]  /*85c0*/  LOP3.LUT R83, R88, 0xffff0000, RZ, 0xc0, !PT ;  /* 0xffff000058537812 */ /* 0x000fe400078ec0ff */
[----:B------:R-:W-:Y:S01]  /*85d0*/  @P6 IADD3 R3, PT, PT, R3, 0x80, RZ ;  /* 0x0000008003036810 */ /* 0x000fe20007ffe0ff */
[----:B------:R-:W2:Y:S01]  /*85e0*/  LDTM.x64 R4, tmem[UR4+0x80] ;  /* 0x00008004000479ee */ /* 0x000ea20008340000 */
[----:B------:R-:W-:Y:S02]  /*85f0*/  ISETP.NE.AND P0, PT, R170, RZ, PT ;  /* 0x000000ffaa00720c */ /* 0x000fe40003f05270 */
[----:B------:R-:W-:Y:S01]  /*8600*/  @P6 PRMT R84, R84, 0x654, R3 ;  /* 0x0000065454546816 */ /* 0x000fe20000000003 */
[C---:B--2---:R-:W-:Y:S01]  /*8610*/  FMUL R0, R78.reuse, R4 ;  /* 0x000000044e007220 */ /* 0x044fe20000400000 */
[C---:B------:R-:W-:Y:S01]  /*8620*/  FMUL R3, R78.reuse, R6 ;  /* 0x000000064e037220 */ /* 0x040fe20000400000 */
        /* <DEDUP_REMOVED lines=38> */
[C---:B------:R-:W-:Y:S01]  /*8890*/  FFMA R0, R81.reuse, R82, R0 ;  /* 0x0000005251007223 */ /* 0x040fe20000000000 */
[----:B------:R-:W-:Y:S01]  /*88a0*/  FFMA R2, R81, R83, R2 ;  /* 0x0000005351027223 */ /* 0x000fe20000000002 */
[C---:B------:R-:W-:Y:S01]  /*88b0*/  FMUL R45, R78.reuse, R49 ;  /* 0x000000314e2d7220 */ /* 0x040fe20000400000 */
[C---:B------:R-:W-:Y:S01]  /*88c0*/  FMUL R58, R78.reuse, R62 ;  /* 0x0000003e4e3a7220 */ /* 0x040fe20000400000 */
[C---:B------:R-:W-:Y:S01]  /*88d0*/  FMUL R60, R78.reuse, R64 ;  /* 0x000000404e3c7220 */ /* 0x040fe20000400000 */
[C---:B------:R-:W-:Y:S01]  /*88e0*/  SHF.L.U32 R64, R89.reuse, 0x10, RZ ;  /* 0x0000001059407819 */ /* 0x040fe200000006ff */
[----:B------:R-:W-:Y:S01]  /*88f0*/  FMUL R49, R78, R53 ;  /* 0x000000354e317220 */ /* 0x000fe20000400000 */
[----:B------:R-:W-:Y:S01]  /*8900*/  F2FP.BF16.F32.PACK_AB R92, R2, R0 ;  /* 0x00000000025c723e */ /* 0x000fe200000010ff */
[C---:B------:R-:W-:Y:S01]  /*8910*/  FMUL R62, R78.reuse, R66 ;  /* 0x000000424e3e7220 */ /* 0x040fe20000400000 */
[----:B------:R-:W-:Y:S01]  /*8920*/  LOP3.LUT R66, R89, 0xffff0000, RZ, 0xc0, !PT ;  /* 0xffff000059427812 */ /* 0x000fe200078ec0ff */
[C---:B------:R-:W-:Y:S01]  /*8930*/  FMUL R53, R78.reuse, R57 ;  /* 0x000000394e357220 */ /* 0x040fe20000400000 */
[----:B------:R-:W-:Y:S01]  /*8940*/  LOP3.LUT R0, R91, 0xffff0000, RZ, 0xc0, !PT ;  /* 0xffff00005b007812 */ /* 0x000fe200078ec0ff */
[----:B------:R-:W-:Y:S01]  /*8950*/  FMUL R7, R78, R7 ;  /* 0x000000074e077220 */ /* 0x000fe20000400000 */
[----:B-1----:R-:W-:Y:S01]  /*8960*/  LOP3.LUT R2, R96, 0xffff0000, RZ, 0xc0, !PT ;  /* 0xffff000060027812 */ /* 0x002fe200078ec0ff */
[C---:B------:R-:W-:Y:S01]  /*8970*/  FMUL R57, R78.reuse, R61 ;  /* 0x0000003d4e397220 */ /* 0x040fe20000400000 */
[----:B------:R-:W-:Y:S01]  /*8980*/  FMUL R61, R78, R65 ;  /* 0x000000414e3d7220 */ /* 0x000fe20000400000 */
[C---:B------:R-:W-:Y:S01]  /*8990*/  SHF.L.U32 R65, R90.reuse, 0x10, RZ ;  /* 0x000000105a417819 */ /* 0x040fe200000006ff */
[C---:B------:R-:W-:Y:S01]  /*89a0*/  FFMA R3, R81.reuse, R64, R3 ;  /* 0x0000004051037223 */ /* 0x040fe20000000003 */
[----:B------:R-:W-:Y:S01]  /*89b0*/  LOP3.LUT R64, R90, 0xffff0000, RZ, 0xc0, !PT ;  /* 0xffff00005a407812 */ /* 0x000fe200078ec0ff */
[C---:B------:R-:W-:Y:S01]  /*89c0*/  FFMA R7, R81.reuse, R66, R7 ;  /* 0x0000004251077223 */ /* 0x040fe20000000007 */
[C---:B------:R-:W-:Y:S01]  /*89d0*/  FMUL R11, R78.reuse, R11 ;  /* 0x0000000b4e0b7220 */ /* 0x040fe20000400000 */
[----:B------:R-:W-:Y:S01]  /*89e0*/  FFMA R4, R81, R65, R4 ;  /* 0x0000004151047223 */ /* 0x000fe20000000004 */
[----:B------:R-:W-:Y:S01]  /*89f0*/  SHF.L.U32 R65, R91, 0x10, RZ ;  /* 0x000000105b417819 */ /* 0x000fe200000006ff */
[----:B------:R-:W-:Y:S01]  /*8a00*/  FFMA R5, R81, R64, R5 ;  /* 0x0000004051057223 */ /* 0x000fe20000000005 */
[----:B------:R-:W-:Y:S01]  /*8a10*/  F2FP.BF16.F32.PACK_AB R93, R7, R3 ;  /* 0x00000003075d723e */ /* 0x000fe200000010ff */
[----:B------:R-:W-:Y:S01]  /*8a20*/  FMUL R15, R78, R15 ;  /* 0x0000000f4e0f7220 */ /* 0x000fe20000400000 */
[----:B------:R-:W-:Y:S01]  /*8a30*/  SHF.L.U32 R3, R96, 0x10, RZ ;  /* 0x0000001060037819 */ /* 0x000fe200000006ff */
[----:B------:R-:W-:Y:S01]  /*8a40*/  FFMA R6, R81, R65, R6 ;  /* 0x0000004151067223 */ /* 0x000fe20000000006 */
[----:B------:R-:W-:Y:S01]  /*8a50*/  F2FP.BF16.F32.PACK_AB R94, R5, R4 ;  /* 0x00000004055e723e */ /* 0x000fe200000010ff */
[----:B------:R-:W-:Y:S01]  /*8a60*/  FFMA R11, R81, R0, R11 ;  /* 0x00000000510b7223 */ /* 0x000fe2000000000b */
[----:B------:R-:W-:Y:S01]  /*8a70*/  SHF.L.U32 R0, R97, 0x10, RZ ;  /* 0x0000001061007819 */ /* 0x000fe200000006ff */
[C---:B------:R-:W-:Y:S01]  /*8a80*/  FFMA R8, R81.reuse, R3, R8 ;  /* 0x0000000351087223 */ /* 0x040fe20000000008 */
[C---:B------:R-:W-:Y:S01]  /*8a90*/  SHF.L.U32 R3, R98.reuse, 0x10, RZ ;  /* 0x0000001062037819 */ /* 0x040fe200000006ff */
[----:B------:R-:W-:Y:S01]  /*8aa0*/  FFMA R9, R81, R2, R9 ;  /* 0x0000000251097223 */ /* 0x000fe20000000009 */
[----:B------:R-:W-:Y:S01]  /*8ab0*/  LOP3.LUT R2, R97, 0xffff0000, RZ, 0xc0, !PT ;  /* 0xffff000061027812 */ /* 0x000fe200078ec0ff */
[C---:B------:R-:W-:Y:S01]  /*8ac0*/  FFMA R10, R81.reuse, R0, R10 ;  /* 0x00000000510a7223 */ /* 0x040fe2000000000a */
[----:B------:R-:W-:Y:S01]  /*8ad0*/  LOP3.LUT R0, R98, 0xffff0000, RZ, 0xc0, !PT ;  /* 0xffff000062007812 */ /* 0x000fe200078ec0ff */
[----:B------:R-:W-:Y:S01]  /*8ae0*/  FMUL R19, R78, R19 ;  /* 0x000000134e137220 */ /* 0x000fe20000400000 */
[C---:B------:R-:W-:Y:S01]  /*8af0*/  SHF.L.U32 R5, R104.reuse, 0x10, RZ ;  /* 0x0000001068057819 */ /* 0x040fe200000006ff */
[----:B------:R-:W-:Y:S01]  /*8b00*/  FFMA R15, R81, R2, R15 ;  /* 0x00000002510f7223 */ /* 0x000fe2000000000f */
[----:B------:R-:W-:Y:S01]  /*8b10*/  LOP3.LUT R2, R99, 0xffff0000, RZ, 0xc0, !PT ;  /* 0xffff000063027812 */ /* 0x000fe200078ec0ff */
[----:B------:R-:W-:Y:S01]  /*8b20*/  FFMA R12, R81, R3, R12 ;  /* 0x00000003510c7223 */ /* 0x000fe2000000000c */
[----:B------:R-:W-:Y:S01]  /*8b30*/  SHF.L.U32 R3, R99, 0x10, RZ ;  /* 0x0000001063037819 */ /* 0x000fe200000006ff */
[----:B------:R-:W-:Y:S01]  /*8b40*/  FFMA R13, R81, R0, R13 ;  /* 0x00000000510d7223 */ /* 0x000fe2000000000d */
[----:B------:R-:W-:Y:S01]  /*8b50*/  LOP3.LUT R0, R104, 0xffff0000, RZ, 0xc0, !PT ;  /* 0xffff000068007812 */ /* 0x000fe200078ec0ff */
[----:B------:R-:W-:Y:S01]  /*8b60*/  FMUL R23, R78, R23 ;  /* 0x000000174e177220 */ /* 0x000fe20000400000 */
[----:B------:R-:W-:Y:S01]  /*8b70*/  LOP3.LUT R4, R107, 0xffff0000, RZ, 0xc0, !PT ;  /* 0xffff00006b047812 */ /* 0x000fe200078ec0ff */
[C---:B------:R-:W-:Y:S01]  /*8b80*/  FFMA R14, R81.reuse, R3, R14 ;  /* 0x00000003510e7223 */ /* 0x040fe2000000000e */
[C---:B------:R-:W-:Y:S01]  /*8b90*/  SHF.L.U32 R3, R106.reuse, 0x10, RZ ;  /* 0x000000106a037819 */ /* 0x040fe200000006ff */
[----:B------:R-:W-:Y:S01]  /*8ba0*/  FFMA R19, R81, R2, R19 ;  /* 0x0000000251137223 */ /* 0x000fe20000000013 */
[----:B------:R-:W-:Y:S01]  /*8bb0*/  SHF.L.U32 R2, R105, 0x10, RZ ;  /* 0x0000001069027819 */ /* 0x000fe200000006ff */
[----:B------:R-:W-:Y:S01]  /*8bc0*/  FFMA R16, R81, R5, R16 ;  /* 0x0000000551107223 */ /* 0x000fe20000000010 */
[----:B------:R-:W-:Y:S01]  /*8bd0*/  SHF.L.U32 R5, R107, 0x10, RZ ;  /* 0x000000106b057819 */ /* 0x000fe200000006ff */
[----:B------:R-:W-:Y:S01]  /*8be0*/  FFMA R17, R81, R0, R17 ;  /* 0x0000000051117223 */ /* 0x000fe20000000011 */
[----:B------:R-:W-:Y:S01]  /*8bf0*/  LOP3.LUT R0, R105, 0xffff0000, RZ, 0xc0, !PT ;  /* 0xffff000069007812 */ /* 0x000fe200078ec0ff */
[----:B------:R-:W-:Y:S01]  /*8c00*/  FFMA R18, R81, R2, R18 ;  /* 0x0000000251127223 */ /* 0x000fe20000000012 */
[----:B------:R-:W-:Y:S01]  /*8c10*/  LOP3.LUT R2, R106, 0xffff0000, RZ, 0xc0, !PT ;  /* 0xffff00006a027812 */ /* 0x000fe200078ec0ff */
[----:B------:R-:W-:Y:S01]  /*8c20*/  FMUL R27, R78, R27 ;  /* 0x0000001b4e1b7220 */ /* 0x000fe20000400000 */
[----:B------:R-:W-:Y:S01]  /*8c30*/  F2FP.BF16.F32.PACK_AB R95, R11, R6 ;  /* 0x000000060b5f723e */ /* 0x000fe200000010ff */
[C---:B------:R-:W-:Y:S01]  /*8c40*/  FFMA R23, R81.reuse, R0, R23 ;  /* 0x0000000051177223 */ /* 0x040fe20000000017 */
[----:B------:R-:W-:Y:S01]  /*8c50*/  SHF.L.U32 R0, R112, 0x10, RZ ;  /* 0x0000001070007819 */ /* 0x000fe200000006ff */
[C---:B------:R-:W-:Y:S01]  /*8c60*/  FFMA R20, R81.reuse, R3, R20 ;  /* 0x0000000351147223 */ /* 0x040fe20000000014 */
[----:B------:R-:W-:Y:S01]  /*8c70*/  SHF.L.U32 R3, R114, 0x10, RZ ;  /* 0x0000001072037819 */ /* 0x000fe200000006ff */
        /* <DEDUP_REMOVED lines=8> */
[----:B------:R-:W-:Y:S01]  /*8d00*/  FFMA R25, R81, R2, R25 ;  /* 0x0000000251197223 */ /* 0x000fe20000000019 */
[----:B------:R-:W-:Y:S01]  /*8d10*/  LOP3.LUT R2, R114, 0xffff0000, RZ, 0xc0, !PT ;  /* 0xffff000072027812 */ /* 0x000fe200078ec0ff */
[C---:B------:R-:W-:Y:S01]  /*8d20*/  FMUL R31, R78.reuse, R31 ;  /* 0x0000001f4e1f7220 */ /* 0x040fe20000400000 */
[----:B------:R-:W-:Y:S01]  /*8d30*/  F2FP.BF16.F32.PACK_AB R8, R9, R8 ;  /* 0x000000080908723e */ /* 0x000fe200000010ff */
[----:B------:R-:W-:Y:S01]  /*8d40*/  FFMA R26, R81, R0, R26 ;  /* 0x00000000511a7223 */ /* 0x000fe2000000001a */
[----:B------:R-:W-:Y:S01]  /*8d50*/  LOP3.LUT R0, R113, 0xffff0000, RZ, 0xc0, !PT ;  /* 0xffff000071007812 */ /* 0x000fe200078ec0ff */
[C---:B------:R-:W-:Y:S01]  /*8d60*/  FMUL R35, R78.reuse, R35 ;  /* 0x000000234e237220 */ /* 0x040fe20000400000 */
[----:B------:R-:W-:Y:S01]  /*8d70*/  F2FP.BF16.F32.PACK_AB R9, R15, R10 ;  /* 0x0000000a0f09723e */ /* 0x000fe200000010ff */
[----:B------:R-:W-:Y:S01]  /*8d80*/  FMUL R39, R78, R39 ;  /* 0x000000274e277220 */ /* 0x000fe20000400000 */
[----:B------:R-:W-:Y:S01]  /*8d90*/  F2FP.BF16.F32.PACK_AB R10, R13, R12 ;  /* 0x0000000c0d0a723e */ /* 0x000fe200000010ff */
[C---:B------:R-:W-:Y:S01]  /*8da0*/  FFMA R31, R81.reuse, R0, R31 ;  /* 0x00000000511f7223 */ /* 0x040fe2000000001f */
[C---:B------:R-:W-:Y:S01]  /*8db0*/  SHF.L.U32 R0, R120.reuse, 0x10, RZ ;  /* 0x0000001078007819 */ /* 0x040fe200000006ff */
[----:B------:R-:W-:Y:S01]  /*8dc0*/  FFMA R28, R81, R3, R28 ;  /* 0x00000003511c7223 */ /* 0x000fe2000000001c */
[----:B------:R-:W-:Y:S01]  /*8dd0*/  SHF.L.U32 R3, R121, 0x10, RZ ;  /* 0x0000001079037819 */ /* 0x000fe200000006ff */
        /* <DEDUP_REMOVED lines=8> */
[----:B------:R-:W-:Y:S01]  /*8e60*/  FFMA R33, R81, R2, R33 ;  /* 0x0000000251217223 */ /* 0x000fe20000000021 */
[----:B------:R-:W-:Y:S01]  /*8e70*/  LOP3.LUT R2, R123, 0xffff0000, RZ, 0xc0, !PT ;  /* 0xffff00007b027812 */ /* 0x000fe200078ec0ff */
[C---:B------:R-:W-:Y:S01]  /*8e80*/  FFMA R34, R81.reuse, R3, R34 ;  /* 0x0000000351227223 */ /* 0x040fe20000000022 */
[C---:B------:R-:W-:Y:S01]  /*8e90*/  SHF.L.U32 R3, R122.reuse, 0x10, RZ ;  /* 0x000000107a037819 */ /* 0x040fe200000006ff */
[----:B------:R-:W-:Y:S01]  /*8ea0*/  FFMA R39, R81, R0, R39 ;  /* 0x0000000051277223 */ /* 0x000fe20000000027 */
[----:B------:R-:W-:Y:S01]  /*8eb0*/  LOP3.LUT R0, R122, 0xffff0000, RZ, 0xc0, !PT ;  /* 0xffff00007a007812 */ /* 0x000fe200078ec0ff */
[----:B------:R-:W-:Y:S01]  /*8ec0*/  FMUL R43, R78, R43 ;  /* 0x0000002b4e2b7220 */ /* 0x000fe20000400000 */
[----:B------:R-:W-:Y:S01]  /*8ed0*/  F2FP.BF16.F32.PACK_AB R16, R17, R16 ;  /* 0x000000101110723e */ /* 0x000fe200000010ff */
[----:B------:R-:W-:Y:S01]  /*8ee0*/  FFMA R36, R81, R3, R36 ;  /* 0x0000000351247223 */ /* 0x000fe20000000024 */
[----:B------:R-:W-:Y:S01]  /*8ef0*/  SHF.L.U32 R3, R129, 0x10, RZ ;  /* 0x0000001081037819 */ /* 0x000fe200000006ff */
[C---:B------:R-:W-:Y:S01]  /*8f00*/  FFMA R37, R81.reuse, R0, R37 ;  /* 0x0000000051257223 */ /* 0x040fe20000000025 */
[C---:B------:R-:W-:Y:S01]  /*8f10*/  SHF.L.U32 R0, R128.reuse, 0x10, RZ ;  /* 0x0000001080007819 */ /* 0x040fe200000006ff */
[----:B------:R-:W-:Y:S01]  /*8f20*/  FFMA R38, R81, R5, R38 ;  /* 0x0000000551267223 */ /* 0x000fe20000000026 */
[----:B------:R-:W-:Y:S01]  /*8f30*/  F2FP.BF16.F32.PACK_AB R17, R23, R18 ;  /* 0x000000121711723e */ /* 0x000fe200000010ff */
[----:B------:R1:W-:Y:S01]  /*8f40*/  STS.128 [R182+UR48+0x8400], R92 ;  /* 0x0084005cb6007988 */ /* 0x0003e20008000c30 */
[----:B------:R-:W-:Y:S01]  /*8f50*/  SHF.L.U32 R5, R131, 0x10, RZ ;  /* 0x0000001083057819 */ /* 0x000fe200000006ff */
[C---:B------:R-:W-:Y:S01]  /*8f60*/  FFMA R43, R81.reuse, R2, R43 ;  /* 0x00000002512b7223 */ /* 0x040fe2000000002b */
[----:B------:R-:W-:Y:S01]  /*8f70*/  LOP3.LUT R2, R128, 0xffff0000, RZ, 0xc0, !PT ;  /* 0xffff000080027812 */ /* 0x000fe200078ec0ff */
[----:B------:R-:W-:Y:S01]  /*8f80*/  FFMA R40, R81, R0, R40 ;  /* 0x0000000051287223 */ /* 0x000fe20000000028 */
[----:B------:R-:W-:Y:S01]  /*8f90*/  LOP3.LUT R0, R129, 0xffff0000, RZ, 0xc0, !PT ;  /* 0xffff000081007812 */ /* 0x000fe200078ec0ff */
[----:B------:R-:W-:Y:S01]  /*8fa0*/  FMUL R47, R78, R47 ;  /* 0x0000002f4e2f7220 */ /* 0x000fe20000400000 */
[----:B------:R-:W-:Y:S01]  /*8fb0*/  F2FP.BF16.F32.PACK_AB R18, R21, R20 ;  /* 0x000000141512723e */ /* 0x000fe200000010ff */
[C---:B------:R-:W-:Y:S01]  /*8fc0*/  FFMA R41, R81.reuse, R2, R41 ;  /* 0x0000000251297223 */ /* 0x040fe20000000029 */
[C---:B------:R-:W-:Y:S01]  /*8fd0*/  LOP3.LUT R2, R130.reuse, 0xffff0000, RZ, 0xc0, !PT ;  /* 0xffff000082027812 */ /* 0x040fe200078ec0ff */
[----:B------:R-:W-:Y:S01]  /*8fe0*/  FFMA R42, R81, R3, R42 ;  /* 0x00000003512a7223 */ /* 0x000fe2000000002a */
[----:B------:R-:W-:Y:S01]  /*8ff0*/  SHF.L.U32 R3, R130, 0x10, RZ ;  /* 0x0000001082037819 */ /* 0x000fe200000006ff */
[----:B------:R1:W-:Y:S01]  /*9000*/  STS.128 [R181+0x8400], R8 ;  /* 0x00840008b5007388 */ /* 0x0003e20000000c00 */
[----:B------:R-:W-:Y:S01]  /*9010*/  F2FP.BF16.F32.PACK_AB R19, R27, R22 ;  /* 0x000000161b13723e */ /* 0x000fe200000010ff */
[----:B------:R-:W-:Y:S01]  /*9020*/  FFMA R47, R81, R0, R47 ;  /* 0x00000000512f7223 */ /* 0x000fe2000000002f */
[----:B------:R-:W-:Y:S01]  /*9030*/  LOP3.LUT R0, R131, 0xffff0000, RZ, 0xc0, !PT ;  /* 0xffff000083007812 */ /* 0x000fe200078ec0ff */
[----:B------:R-:W-:Y:S01]  /*9040*/  FMUL R51, R78, R51 ;  /* 0x000000334e337220 */ /* 0x000fe20000400000 */
[----:B------:R-:W-:Y:S01]  /*9050*/  F2FP.BF16.F32.PACK_AB R24, R25, R24 ;  /* 0x000000181918723e */ /* 0x000fe200000010ff */
[C---:B------:R-:W-:Y:S01]  /*9060*/  FFMA R44, R81.reuse, R3, R44 ;  /* 0x00000003512c7223 */ /* 0x040fe2000000002c */
[C---:B------:R-:W-:Y:S01]  /*9070*/  SHF.L.U32 R3, R136.reuse, 0x10, RZ ;  /* 0x0000001088037819 */ /* 0x040fe200000006ff */
[----:B------:R-:W-:Y:S01]  /*9080*/  FFMA R45, R81, R2, R45 ;  /* 0x00000002512d7223 */ /* 0x000fe2000000002d */
[----:B------:R-:W-:Y:S01]  /*9090*/  F2FP.BF16.F32.PACK_AB R25, R31, R26 ;  /* 0x0000001a1f19723e */ /* 0x000fe200000010ff */
[----:B------:R-:W-:Y:S01]  /*90a0*/  FFMA R46, R81, R5, R46 ;  /* 0x00000005512e7223 */ /* 0x000fe2000000002e */
[----:B------:R-:W-:Y:S01]  /*90b0*/  SHF.L.U32 R5, R137, 0x10, RZ ;  /* 0x0000001089057819 */ /* 0x000fe200000006ff */
[----:B------:R1:W-:Y:S01]  /*90c0*/  STS.128 [R180+0x8400], R16 ;  /* 0x00840010b4007388 */ /* 0x0003e20000000c00 */
[----:B------:R-:W-:Y:S01]  /*90d0*/  F2FP.BF16.F32.PACK_AB R26, R29, R28 ;  /* 0x0000001c1d1a723e */ /* 0x000fe200000010ff */
[C---:B------:R-:W-:Y:S01]  /*90e0*/  FFMA R51, R81.reuse, R0, R51 ;  /* 0x0000000051337223 */ /* 0x040fe20000000033 */
[----:B------:R-:W-:Y:S01]  /*90f0*/  LOP3.LUT R0, R136, 0xffff0000, RZ, 0xc0, !PT ;  /* 0xffff000088007812 */ /* 0x000fe200078ec0ff */
[----:B------:R-:W-:Y:S01]  /*9100*/  FFMA R48, R81, R3, R48 ;  /* 0x0000000351307223 */ /* 0x000fe20000000030 */
[----:B------:R-:W-:Y:S01]  /*9110*/  F2FP.BF16.F32.PACK_AB R27, R35, R30 ;  /* 0x0000001e231b723e */ /* 0x000fe200000010ff */
[----:B------:R-:W-:Y:S01]  /*9120*/  FMUL R55, R78, R55 ;  /* 0x000000374e377220 */ /* 0x000fe20000400000 */
[----:B------:R-:W-:Y:S01]  /*9130*/  LOP3.LUT R2, R137, 0xffff0000, RZ, 0xc0, !PT ;  /* 0xffff000089027812 */ /* 0x000fe200078ec0ff */
[C---:B------:R-:W-:Y:S01]  /*9140*/  FFMA R49, R81.reuse, R0, R49 ;  /* 0x0000000051317223 */ /* 0x040fe20000000031 */
[C---:B------:R-:W-:Y:S01]  /*9150*/  SHF.L.U32 R0, R138.reuse, 0x10, RZ ;  /* 0x000000108a007819 */ /* 0x040fe200000006ff */
[----:B------:R-:W-:Y:S01]  /*9160*/  FFMA R50, R81, R5, R50 ;  /* 0x0000000551327223 */ /* 0x000fe20000000032 */
[----:B------:R-:W-:Y:S01]  /*9170*/  F2FP.BF16.F32.PACK_AB R32, R33, R32 ;  /* 0x000000202120723e */ /* 0x000fe200000010ff */
[----:B------:R1:W-:Y:S01]  /*9180*/  STS.128 [R178+0x8400], R24 ;  /* 0x00840018b2007388 */ /* 0x0003e20000000c00 */
[----:B------:R-:W-:Y:S01]  /*9190*/  F2FP.BF16.F32.PACK_AB R33, R39, R34 ;  /* 0x000000222721723e */ /* 0x000fe200000010ff */
[C---:B------:R-:W-:Y:S01]  /*91a0*/  FFMA R55, R81.reuse, R2, R55 ;  /* 0x0000000251377223 */ /* 0x040fe20000000037 */
[----:B------:R-:W-:Y:S01]  /*91b0*/  LOP3.LUT R2, R138, 0xffff0000, RZ, 0xc0, !PT ;  /* 0xffff00008a027812 */ /* 0x000fe200078ec0ff */
[----:B------:R-:W-:Y:S01]  /*91c0*/  FFMA R52, R81, R0, R52 ;  /* 0x0000000051347223 */ /* 0x000fe20000000034 */
[----:B------:R-:W-:Y:S01]  /*91d0*/  SHF.L.U32 R3, R139, 0x10, RZ ;  /* 0x000000108b037819 */ /* 0x000fe200000006ff */
[C---:B------:R-:W-:Y:S01]  /*91e0*/  FMUL R59, R78.reuse, R59 ;  /* 0x0000003b4e3b7220 */ /* 0x040fe20000400000 */
[----:B------:R-:W-:Y:S01]  /*91f0*/  F2FP.BF16.F32.PACK_AB R34, R37, R36 ;  /* 0x000000242522723e */ /* 0x000fe200000010ff */
[----:B------:R-:W-:Y:S01]  /*9200*/  FFMA R53, R81, R2, R53 ;  /* 0x0000000251357223 */ /* 0x000fe20000000035 */
[----:B------:R-:W-:Y:S01]  /*9210*/  F2FP.BF16.F32.PACK_AB R35, R43, R38 ;  /* 0x000000262b23723e */ /* 0x000fe200000010ff */
[----:B------:R-:W-:Y:S01]  /*9220*/  FFMA R54, R81, R3, R54 ;  /* 0x0000000351367223 */ /* 0x000fe20000000036 */
[----:B------:R-:W-:Y:S01]  /*9230*/  LOP3.LUT R0, R139, 0xffff0000, RZ, 0xc0, !PT ;  /* 0xffff00008b007812 */ /* 0x000fe200078ec0ff */
[----:B------:R-:W-:Y:S01]  /*9240*/  FMUL R63, R78, R63 ;  /* 0x0000003f4e3f7220 */ /* 0x000fe20000400000 */
[----:B------:R-:W-:Y:S01]  /*9250*/  F2FP.BF16.F32.PACK_AB R40, R41, R40 ;  /* 0x000000282928723e */ /* 0x000fe200000010ff */
[----:B------:R1:W-:Y:S01]  /*9260*/  STS.128 [R177+0x8400], R32 ;  /* 0x00840020b1007388 */ /* 0x0003e20000000c00 */
[C---:B------:R-:W-:Y:S01]  /*9270*/  SHF.L.U32 R3, R144.reuse, 0x10, RZ ;  /* 0x0000001090037819 */ /* 0x040fe200000006ff */
[----:B------:R-:W-:Y:S01]  /*9280*/  FFMA R59, R81, R0, R59 ;  /* 0x00000000513b7223 */ /* 0x000fe2000000003b */
[----:B------:R-:W-:Y:S01]  /*9290*/  LOP3.LUT R2, R144, 0xffff0000, RZ, 0xc0, !PT ;  /* 0xffff000090027812 */ /* 0x000fe200078ec0ff */
[----:B------:R-:W-:Y:S01]  /*92a0*/  FMUL R67, R78, R67 ;  /* 0x000000434e437220 */ /* 0x000fe20000400000 */
[----:B------:R-:W-:Y:S01]  /*92b0*/  F2FP.BF16.F32.PACK_AB R41, R47, R42 ;  /* 0x0000002a2f29723e */ /* 0x000fe200000010ff */
[----:B------:R-:W-:Y:S01]  /*92c0*/  FFMA R56, R81, R3, R56 ;  /* 0x0000000351387223 */ /* 0x000fe20000000038 */
[----:B------:R-:W-:Y:S01]  /*92d0*/  SHF.L.U32 R5, R145, 0x10, RZ ;  /* 0x0000001091057819 */ /* 0x000fe200000006ff */
[----:B------:R-:W-:Y:S01]  /*92e0*/  FFMA R57, R81, R2, R57 ;  /* 0x0000000251397223 */ /* 0x000fe20000000039 */
[----:B------:R-:W-:Y:S02]  /*92f0*/  F2FP.BF16.F32.PACK_AB R42, R45, R44 ;  /* 0x0000002c2d2a723e */ /* 0x000fe400000010ff */
[----:B------:R-:W-:Y:S01]  /*9300*/  F2FP.BF16.F32.PACK_AB R43, R51, R46 ;  /* 0x0000002e332b723e */ /* 0x000fe200000010ff */
[----:B------:R-:W-:Y:S01]  /*9310*/  FFMA R58, R81, R5, R58 ;  /* 0x00000005513a7223 */ /* 0x000fe2000000003a */
[----:B------:R-:W-:Y:S02]  /*9320*/  LOP3.LUT R0, R145, 0xffff0000, RZ, 0xc0, !PT ;  /* 0xffff000091007812 */ /* 0x000fe400078ec0ff */
[C---:B------:R-:W-:Y:S01]  /*9330*/  SHF.L.U32 R3, R146.reuse, 0x10, RZ ;  /* 0x0000001092037819 */ /* 0x040fe200000006ff */
[----:B------:R1:W-:Y:S01]  /*9340*/  STS.128 [R176+0x8400], R40 ;  /* 0x00840028b0007388 */ /* 0x0003e20000000c00 */
        /* <DEDUP_REMOVED lines=8> */
[----:B------:R-:W-:Y:S02]  /*93d0*/  F2FP.BF16.F32.PACK_AB R49, R55, R50 ;  /* 0x000000323731723e */ /* 0x000fe400000010ff */
[----:B------:R-:W-:Y:S01]  /*93e0*/  F2FP.BF16.F32.PACK_AB R50, R53, R52 ;  /* 0x000000343532723e */ /* 0x000fe200000010ff */
[----:B------:R-:W-:Y:S01]  /*93f0*/  FFMA R67, R81, R4, R67 ;  /* 0x0000000451437223 */ /* 0x000fe20000000043 */
[----:B------:R-:W-:Y:S02]  /*9400*/  F2FP.BF16.F32.PACK_AB R51, R59, R54 ;  /* 0x000000363b33723e */ /* 0x000fe400000010ff */
[----:B------:R-:W-:Y:S02]  /*9410*/  F2FP.BF16.F32.PACK_AB R56, R57, R56 ;  /* 0x000000383938723e */ /* 0x000fe400000010ff */
        /* <DEDUP_REMOVED lines=23> */
[----:B--2---:R-:W-:Y:S04]  /*9590*/  DEPBAR.LE SB0, 0x1 ;  /* 0x000080400000791a */ /* 0x004fe80000000000 */
.L_x_116:
[----:B------:R-:W-:Y:S05]  /*95a0*/  BSYNC.RECONVERGENT B0 ;  /* 0x0000000000007941 */ /* 0x000fea0003800200 */
.L_x_115:
        /* <DEDUP_REMOVED lines=8> */
[----:B--2---:R-:W-:Y:S06]  /*9630*/  @!P6 BRA `(.L_x_118) ;  /* 0x00000000006ce947 */ /* 0x004fec0003800000 */
[----:B------:R-:W-:Y:S01]  /*9640*/  ISETP.NE.AND P1, PT, R109, RZ, PT ;  /* 0x000000ff6d00720c */ /* 0x000fe20003f25270 */
[----:B------:R-:W-:Y:S01]  /*9650*/  BSSY B0, `(.L_x_119) ;  /* 0x000000b000007945 */ /* 0x000fe20003800000 */
[----:B------:R-:W-:Y:S11]  /*9660*/  ISETP.NE.AND P0, PT, R103, RZ, PT ;  /* 0x000000ff6700720c */ /* 0x000ff60003f05270 */
[----:B------:R-:W-:Y:S05]  /*9670*/  @P1 IMAD R101, R101, 0x4000, R182 ;  /* 0x0000400065651824 */ /* 0x000fea00078e02b6 */
[----:B-1----:R-:W-:Y:S04]  /*9680*/  @P1 IADD3 R9, PT, PT, R101, UR48, RZ ;  /* 0x0000003065091c10 */ /* 0x002fe8000fffe0ff */
[----:B------:R-:W-:Y:S01]  /*9690*/  @P1 IADD3 R7, PT, PT, R102, R9, RZ ;  /* 0x0000000966071210 */ /* 0x000fe20007ffe0ff */
[--C-:B------:R-:W-:Y:S02]  /*96a0*/  @P1 IMAD.IADD R5, R100, 0x1, R9.reuse ;  /* 0x0000000164051824 */ /* 0x100fe400078e0209 */
[----:B------:R-:W-:Y:S01]  /*96b0*/  @P1 IMAD.IADD R2, R108, 0x1, R9 ;  /* 0x000000016c021824 */ /* 0x000fe200078e0209 */
[----:B------:R-:W-:Y:S06]  /*96c0*/  @P0 BRA `(.L_x_120) ;  /* 0x00000000000c0947 */ /* 0x000fec0003800000 */
[----:B------:R-:W-:Y:S04]  /*96d0*/  SHF.L.U32 R0, R167, 0x1f, RZ ;  /* 0x0000001fa7007819 */ /* 0x000fe800000006ff */
[----:B------:R-:W1:Y:S02]  /*96e0*/  SYNCS.PHASECHK.TRANS64.TRYWAIT P0, [R3+URZ+0x60], R0 ;  /* 0x00006000030075a7 */ /* 0x000e6400080011ff */
[----:B-1----:R-:W-:Y:S05]  /*96f0*/  @!P0 BRA `(.L_x_121) ;  /* 0x0000002000548947 */ /* 0x002fea0003800000 */
.L_x_120:
[----:B------:R-:W-:Y:S05]  /*9700*/  BSYNC B0 ;  /* 0x0000000000007941 */ /* 0x000fea0003800000 */
.L_x_119:
[----:B------:R-:W-:Y:S11]  /*9710*/  ISETP.NE.AND P0, PT, R109, RZ, PT ;  /* 0x000000ff6d00720c */ /* 0x000ff60003f05270 */
[----:B------:R-:W-:Y:S02]  /*9720*/  @!UPT UIADD3 URZ, UPT, UPT, URZ, URZ, URZ ;  /* 0x000000fffffff290 */ /* 0x000fe4000fffe0ff */
[----:B------:R2:W4:Y:S01]  /*9730*/  @P0 LDS.128 R88, [R101+UR48+0x400] ;  /* 0x0004003065580984 */ /* 0x0005220008000c00 */
[----:B-1----:R-:W-:Y:S01]  /*9740*/  @P0 IMAD.IADD R3, R102, 0x1, R5 ;  /* 0x0000000166030824 */ /* 0x002fe200078e0205 */
        /* <DEDUP_REMOVED lines=10> */
.L_x_118:
[----:B------:R-:W-:Y:S05]  /*97f0*/  BSYNC B1 ;  /* 0x0000000000017941 */ /* 0x000fea0003800000 */
.L_x_117:
[----:B--2---:R-:W-:Y:S05]  /*9800*/  VIADD R3, R80, 0xc0 ;  /* 0x000000c050037836 */ /* 0x004fea0000000000 */
[----:B------:R-:W-:Y:S04]  /*9810*/  SHF.R.U32.HI R3, RZ, 0x15, R3 ;  /* 0x00000015ff037819 */ /* 0x000fe80000011603 */
[----:B------:R-:W-:Y:S11]  /*9820*/  LOP3.LUT P0, RZ, R3, 0x3, R162, 0x48, !PT ;  /* 0x0000000303ff7812 */ /* 0x000ff600078048a2 */
[----:B------:R-:W-:Y:S02]  /*9830*/  @!UPT UIADD3 URZ, UPT, UPT, URZ, URZ, URZ ;  /* 0x000000fffffff290 */ /* 0x000fe4000fffe0ff */
[----:B------:R-:W-:Y:S05]  /*9840*/  @!P0 BRA `(.L_x_122) ;  /* 0x0000000000408947 */ /* 0x000fea0003800000 */
[----:B------:R-:W2:Y:S01]  /*9850*/  LDCU.64 UR8, c[0x4][0x70] ;  /* 0x01000e00ff0877ac */ /* 0x000ea20008000a00 */
[----:B------:R-:W-:Y:S01]  /*9860*/  MOV R3, 0x0 ;  /* 0x0000000000037802 */ /* 0x000fe20000000f00 */
[----:B------:R-:W-:Y:S02]  /*9870*/  HFMA2 R12, -RZ, RZ, 0, 5.9604644775390625e-08 ;  /* 0x00000001ff0c7431 */ /* 0x000fe400000001ff */
[----:B-1----:R-:W-:Y:S02]  /*9880*/  IMAD.MOV.U32 R8, RZ, RZ, 0x192 ;  /* 0x00000192ff087424 */ /* 0x002fe400078e00ff */
[----:B------:R-:W-:Y:S01]  /*9890*/  IMAD.MOV.U32 R13, RZ, RZ, RZ ;  /* 0x000000ffff0d7224 */ /* 0x000fe200078e00ff */
[----:B------:R-:W1:Y:S01]  /*98a0*/  LDCU.64 UR6, c[0x4][0x78] ;  /* 0x01000f00ff0677ac */ /* 0x000e620008000a00 */
[----:B------:R-:W3:Y:S01]  /*98b0*/  LDC.64 R2, c[0x4][R3] ;  /* 0x0100000003027b82 */ /* 0x000ee20000000a00 */
[----:B------:R-:W5:Y:S01]  /*98c0*/  LDCU.64 UR4, c[0x4][0x10] ;  /* 0x01000200ff0477ac */ /* 0x000f620008000a00 */
[----:B--2---:R-:W-:Y:S01]  /*98d0*/  MOV R5, UR9 ;  /* 0x0000000900057c02 */ /* 0x004fe20008000f00 */
[----:B------:R-:W-:Y:S01]  /*98e0*/  IMAD.U32 R4, RZ, RZ, UR8 ;  /* 0x00000008ff047e24 */ /* 0x000fe2000f8e00ff */
[----:B-1----:R-:W-:Y:S01]  /*98f0*/  MOV R7, UR7 ;  /* 0x0000000700077c02 */ /* 0x002fe20008000f00 */
[----:B------:R-:W-:Y:S01]  /*9900*/  IMAD.U32 R6, RZ, RZ, UR6 ;  /* 0x00000006ff067e24 */ /* 0x000fe2000f8e00ff */
[----:B-----5:R-:W-:Y:S01]  /*9910*/  MOV R11, UR5 ;  /* 0x00000005000b7c02 */ /* 0x020fe20008000f00 */
[----:B------:R-:W-:Y:S02]  /*9920*/  IMAD.U32 R10, RZ, RZ, UR4 ;  /* 0x00000004ff0a7e24 */ /* 0x000fe4000f8e00ff */
[----:B------:R-:W-:Y:S07]  /*9930*/  LEPC R20, `(.L_x_122) ;  /* 0x000000001014794e */ /* 0x000fee0000000000 */
[----:B---34-:R-:W-:Y:S05]  /*9940*/  CALL.ABS.NOINC R2 ;  /* 0x0000000002007343 */ /* 0x018fea0003c00000 */
.L_x_122:
[----:B------:R-:W-:Y:S01]  /*9950*/  ISETP.NE.AND P0, PT, R170, RZ, PT ;  /* 0x000000ffaa00720c */ /* 0x000fe20003f05270 */
[----:B------:R-:W-:Y:S05]  /*9960*/  WARPSYNC.ALL ;  /* 0x0000000000007948 */ /* 0x000fea0003800000 */
[----:B------:R-:W-:Y:S01]  /*9970*/  R2UR UR4, R80 ;  /* 0x00000000500472ca */ /* 0x000fe200000e0000 */
[----:B------:R-:W-:Y:S01]  /*9980*/  BSSY.RECONVERGENT B0, `(.L_x_123) ;  /* 0x0000100000007945 */ /* 0x000fe20003800200 */
[----:B------:R-:W-:Y:S02]  /*9990*/  R2UR UR5, R87 ;  /* 0x00000000570572ca */ /* 0x000fe400000e0000 */
[C---:B----4-:R-:W-:Y:S02]  /*99a0*/  SHF.L.U32 R82, R88.reuse, 0x10, RZ ;  /* 0x0000001058527819 */ /* 0x050fe400000006ff */
[----:B------:R-:W-:Y:S02]  /*99b0*/  LOP3.LUT R84, R88, 0xffff0000, RZ, 0xc0, !PT ;  /* 0xffff000058547812 */ /* 0x000fe400078ec0ff */
[C---:B------:R-:W-:Y:S02]  /*99c0*/  SHF.L.U32 R83, R89.reuse, 0x10, RZ ;  /* 0x0000001059537819 */ /* 0x040fe400000006ff */
[----:B------:R-:W-:Y:S02]  /*99d0*/  LOP3.LUT R86, R89, 0xffff0000, RZ, 0xc0, !PT ;  /* 0xffff000059567812 */ /* 0x000fe400078ec0ff */
[C---:B------:R-:W-:Y:S01]  /*99e0*/  SHF.L.U32 R85, R90.reuse, 0x10, RZ ;  /* 0x000000105a557819 */ /* 0x040fe200000006ff */
[----:B-1----:R-:W1:Y:S01]  /*99f0*/  LDTM.x64 R4, tmem[UR4+0xc0] ;  /* 0x0000c004000479ee */ /* 0x002e620008340000 */
[----:B------:R-:W-:Y:S01]  /*9a00*/  LOP3.LUT R88, R90, 0xffff0000, RZ, 0xc0, !PT ;  /* 0xffff00005a587812 */ /* 0x000fe200078ec0ff */
[----:B------:R-:W-:Y:S01]  /*9a10*/  NOP ;  /* 0x0000000000007918 */ /* 0x000fe20000000000 */
[C---:B------:R-:W-:Y:S01]  /*9a20*/  SHF.L.U32 R87, R91.reuse, 0x10, RZ ;  /* 0x000000105b577819 */ /* 0x040fe200000006ff */
[----:B------:R-:W-:Y:S01]  /*9a30*/  UIADD3 UR5, UPT, UPT, UR5, 0xe0, URZ ;  /* 0x000000e005057890 */ /* 0x000fe2000fffe0ff */
[----:B------:R-:W-:Y:S02]  /*9a40*/  LOP3.LUT R90, R91, 0xffff0000, RZ, 0xc0, !PT ;  /* 0xffff00005b5a7812 */ /* 0x000fe400078ec0ff */
[C---:B------:R-:W-:Y:S01]  /*9a50*/  SHF.L.U32 R89, R96.reuse, 0x10, RZ ;  /* 0x0000001060597819 */ /* 0x040fe200000006ff */
[----:B------:R-:W-:Y:S01]  /*9a60*/  UPRMT UR5, UR37, 0x654, UR5 ;  /* 0x0000065425057896 */ /* 0x000fe20008000005 */
[----:B------:R-:W-:Y:S02]  /*9a70*/  LOP3.LUT R91, R96, 0xffff0000, RZ, 0xc0, !PT ;  /* 0xffff0000605b7812 */ /* 0x000fe400078ec0ff */
[C---:B------:R-:W-:Y:S02]  /*9a80*/  SHF.L.U32 R92, R97.reuse, 0x10, RZ ;  /* 0x00000010615c7819 */ /* 0x040fe400000006ff */
[----:B------:R-:W-:Y:S02]  /*9a90*/  LOP3.LUT R94, R97, 0xffff0000, RZ, 0xc0, !PT ;  /* 0xffff0000615e7812 */ /* 0x000fe400078ec0ff */
[C---:B------:R-:W-:Y:S02]  /*9aa0*/  SHF.L.U32 R93, R98.reuse, 0x10, RZ ;  /* 0x00000010625d7819 */ /* 0x040fe400000006ff */
[----:B------:R-:W-:Y:S01]  /*9ab0*/  LOP3.LUT R96, R98, 0xffff0000, RZ, 0xc0, !PT ;  /* 0xffff000062607812 */ /* 0x000fe200078ec0ff */
[----:B-1----:R-:W-:Y:S01]  /*9ac0*/  SYNCS.ARRIVE.TRANS64.RED.A1T0 RZ, [UR5], RZ ;  /* 0x000000ffffff79a7 */ /* 0x002fe20008100405 */
[C---:B------:R-:W-:Y:S02]  /*9ad0*/  SHF.L.U32 R95, R99.reuse, 0x10, RZ ;  /* 0x00000010635f7819 */ /* 0x040fe400000006ff */
[----:B------:R-:W-:Y:S02]  /*9ae0*/  LOP3.LUT R98, R99, 0xffff0000, RZ, 0xc0, !PT ;  /* 0xffff000063627812 */ /* 0x000fe400078ec0ff */
[----:B------:R-:W-:Y:S01]  /*9af0*/  SHF.L.U32 R97, R104, 0x10, RZ ;  /* 0x0000001068617819 */ /* 0x000fe200000006ff */
[----:B------:R-:W-:Y:S01]  /*9b00*/  FMUL R4, R78, R4 ;  /* 0x000000044e047220 */ /* 0x000fe20000400000 */
[----:B------:R-:W-:Y:S01]  /*9b10*/  LOP3.LUT R100, R104, 0xffff0000, RZ, 0xc0, !PT ;  /* 0xffff000068647812 */ /* 0x000fe200078ec0ff */
[----:B------:R-:W-:Y:S01]  /*9b20*/  FMUL R5, R78, R5 ;  /* 0x000000054e057220 */ /* 0x000fe20000400000 */
[----:B------:R-:W-:Y:S01]  /*9b30*/  SHF.L.U32 R99, R105, 0x10, RZ ;  /* 0x0000001069637819 */ /* 0x000fe200000006ff */
[----:B------:R-:W-:Y:S01]  /*9b40*/  FFMA R4, R81, R82, R4 ;  /* 0x0000005251047223 */ /* 0x000fe20000000004 */
[----:B------:R-:W-:Y:S01]  /*9b50*/  LOP3.LUT R102, R105, 0xffff0000, RZ, 0xc0, !PT ;  /* 0xffff000069667812 */ /* 0x000fe200078ec0ff */
[----:B------:R-:W-:Y:S01]  /*9b60*/  FFMA R5, R81, R84, R5 ;  /* 0x0000005451057223 */ /* 0x000fe20000000005 */
[----:B------:R-:W-:Y:S01]  /*9b70*/  SHF.L.U32 R101, R106, 0x10, RZ ;  /* 0x000000106a657819 */ /* 0x000fe200000006ff */
[----:B------:R-:W-:Y:S01]  /*9b80*/  FMUL R6, R78, R6 ;  /* 0x000000064e067220 */ /* 0x000fe20000400000 */
[----:B------:R-:W-:Y:S01]  /*9b90*/  LOP3.LUT R104, R106, 0xffff0000, RZ, 0xc0, !PT ;  /* 0xffff00006a687812 */ /* 0x000fe200078ec0ff */
[C---:B------:R-:W-:Y:S01]  /*9ba0*/  FMUL R7, R78.reuse, R7 ;  /* 0x000000074e077220 */ /* 0x040fe20000400000 */
[----:B------:R-:W-:Y:S01]  /*9bb0*/  F2FP.BF16.F32.PACK_AB R4, R5, R4 ;  /* 0x000000040504723e */ /* 0x000fe200000010ff */
[----:B------:R-:W-:Y:S01]  /*9bc0*/  FFMA R6, R81, R83, R6 ;  /* 0x0000005351067223 */ /* 0x000fe20000000006 */
[----:B------:R-:W-:Y:S01]  /*9bd0*/  SHF.L.U32 R103, R107, 0x10, RZ ;  /* 0x000000106b677819 */ /* 0x000fe200000006ff */
[----:B------:R-:W-:Y:S01]  /*9be0*/  FFMA R7, R81, R86, R7 ;  /* 0x0000005651077223 */ /* 0x000fe20000000007 */
[----:B------:R-:W-:Y:S01]  /*9bf0*/  LOP3.LUT R106, R107, 0xffff0000, RZ, 0xc0, !PT ;  /* 0xffff00006b6a7812 */ /* 0x000fe200078ec0ff */
[----:B------:R-:W-:Y:S01]  /*9c00*/  FMUL R8, R78, R8 ;  /* 0x000000084e087220 */ /* 0x000fe20000400000 */
[----:B------:R-:W-:Y:S01]  /*9c10*/  SHF.L.U32 R105, R112, 0x10, RZ ;  /* 0x0000001070697819 */ /* 0x000fe200000006ff */
[----:B------:R-:W-:Y:S01]  /*9c20*/  FMUL R9, R78, R9 ;  /* 0x000000094e097220 */ /* 0x000fe20000400000 */
[----:B------:R-:W-:Y:S01]  /*9c30*/  F2FP.BF16.F32.PACK_AB R5, R7, R6 ;  /* 0x000000060705723e */ /* 0x000fe200000010ff */
[C---:B------:R-:W-:Y:S01]  /*9c40*/  FFMA R8, R81.reuse, R85, R8 ;  /* 0x0000005551087223 */ /* 0x040fe20000000008 */
[----:B------:R-:W-:Y:S01]  /*9c50*/  LOP3.LUT R108, R112, 0xffff0000, RZ, 0xc0, !PT ;  /* 0xffff0000706c7812 */ /* 0x000fe200078ec0ff */
[----:B------:R-:W-:Y:S01]  /*9c60*/  FFMA R9, R81, R88, R9 ;  /* 0x0000005851097223 */ /* 0x000fe20000000009 */
[C---:B------:R-:W-:Y:S01]  /*9c70*/  SHF.L.U32 R107, R113.reuse, 0x10, RZ ;  /* 0x00000010716b7819 */ /* 0x040fe200000006ff */
[C---:B------:R-:W-:Y:S01]  /*9c80*/  FMUL R10, R78.reuse, R10 ;  /* 0x0000000a4e0a7220 */ /* 0x040fe20000400000 */
[----:B------:R-:W-:Y:S01]  /*9c90*/  LOP3.LUT R110, R113, 0xffff0000, RZ, 0xc0, !PT ;  /* 0xffff0000716e7812 */ /* 0x000fe200078ec0ff */
[----:B------:R-:W-:Y:S01]  /*9ca0*/  FMUL R11, R78, R11 ;  /* 0x0000000b4e0b7220 */ /* 0x000fe20000400000 */
[----:B------:R-:W-:Y:S01]  /*9cb0*/  F2FP.BF16.F32.PACK_AB R6, R9, R8 ;  /* 0x000000080906723e */ /* 0x000fe200000010ff */
[C---:B------:R-:W-:Y:S01]  /*9cc0*/  FFMA R10, R81.reuse, R87, R10 ;  /* 0x00000057510a7223 */ /* 0x040fe2000000000a */
[C---:B------:R-:W-:Y:S01]  /*9cd0*/  SHF.L.U32 R109, R114.reuse, 0x10, RZ ;  /* 0x00000010726d7819 */ /* 0x040fe200000006ff */
[----:B------:R-:W-:Y:S01]  /*9ce0*/  FFMA R11, R81, R90, R11 ;  /* 0x0000005a510b7223 */ /* 0x000fe2000000000b */
[----:B------:R-:W-:Y:S01]  /*9cf0*/  LOP3.LUT R112, R114, 0xffff0000, RZ, 0xc0, !PT ;  /* 0xffff000072707812 */ /* 0x000fe200078ec0ff */
[C---:B------:R-:W-:Y:S01]  /*9d00*/  FMUL R0, R78.reuse, R12 ;  /* 0x0000000c4e007220 */ /* 0x040fe20000400000 */
[----:B------:R-:W-:Y:S01]  /*9d10*/  SHF.L.U32 R111, R115, 0x10, RZ ;  /* 0x00000010736f7819 */ /* 0x000fe200000006ff */
[C---:B------:R-:W-:Y:S01]  /*9d20*/  FMUL R2, R78.reuse, R13 ;  /* 0x0000000d4e027220 */ /* 0x040fe20000400000 */
[----:B------:R-:W-:Y:S01]  /*9d30*/  F2FP.BF16.F32.PACK_AB R7, R11, R10 ;  /* 0x0000000a0b07723e */ /* 0x000fe200000010ff */
[C---:B------:R-:W-:Y:S01]  /*9d40*/  FMUL R3, R78.reuse, R14 ;  /* 0x0000000e4e037220 */ /* 0x040fe20000400000 */
[----:B------:R-:W-:Y:S01]  /*9d50*/  LOP3.LUT R114, R115, 0xffff0000, RZ, 0xc0, !PT ;  /* 0xffff000073727812 */ /* 0x000fe200078ec0ff */
[----:B------:R-:W-:Y:S01]  /*9d60*/  FMUL R15, R78, R15 ;  /* 0x0000000f4e0f7220 */ /* 0x000fe20000400000 */
[C---:B------:R-:W-:Y:S01]  /*9d70*/  SHF.L.U32 R113, R120.reuse, 0x10, RZ ;  /* 0x0000001078717819 */ /* 0x040fe200000006ff */
[----:B------:R-:W-:Y:S01]  /*9d80*/  FFMA R0, R81, R89, R0 ;  /* 0x0000005951007223 */ /* 0x000fe20000000000 */
[----:B------:R-:W-:Y:S01]  /*9d90*/  LOP3.LUT R116, R120, 0xffff0000, RZ, 0xc0, !PT ;  /* 0xffff000078747812 */ /* 0x000fe200078ec0ff */
[C---:B------:R-:W-:Y:S01]  /*9da0*/  FMUL R12, R78.reuse, R16 ;  /* 0x000000104e0c7220 */ /* 0x040fe20000400000 */
[----:B------:R-:W-:Y:S01]  /*9db0*/  SHF.L.U32 R115, R121, 0x10, RZ ;  /* 0x0000001079737819 */ /* 0x000fe200000006ff */
[----:B------:R-:W-:Y:S01]  /*9dc0*/  FFMA R2, R81, R91, R2 ;  /* 0x0000005b51027223 */ /* 0x000fe20000000002 */
[----:B------:R-:W-:Y:S01]  /*9dd0*/  LOP3.LUT R118, R121, 0xffff0000, RZ, 0xc0, !PT ;  /* 0xffff000079767812 */ /* 0x000fe200078ec0ff */
[----:B------:R-:W-:Y:S01]  /*9de0*/  FMUL R13, R78, R17 ;  /* 0x000000114e0d7220 */ /* 0x000fe20000400000 */
[----:B------:R-:W-:Y:S01]  /*9df0*/  SHF.L.U32 R117, R122, 0x10, RZ ;  /* 0x000000107a757819 */ /* 0x000fe200000006ff */
[C---:B------:R-:W-:Y:S01]  /*9e00*/  FFMA R3, R81.reuse, R92, R3 ;  /* 0x0000005c51037223 */ /* 0x040fe20000000003 */
[----:B------:R-:W-:Y:S01]  /*9e10*/  F2FP.BF16.F32.PACK_AB R8, R2, R0 ;  /* 0x000000000208723e */ /* 0x000fe200000010ff */
[----:B------:R-:W-:Y:S01]  /*9e20*/  FMUL R14, R78, R18 ;  /* 0x000000124e0e7220 */ /* 0x000fe20000400000 */
[----:B------:R-:W-:Y:S01]  /*9e30*/  LOP3.LUT R120, R122, 0xffff0000, RZ, 0xc0, !PT ;  /* 0xffff00007a787812 */ /* 0x000fe200078ec0ff */
[----:B------:R-:W-:Y:S01]  /*9e40*/  FFMA R15, R81, R94, R15 ;  /* 0x0000005e510f7223 */ /* 0x000fe2000000000f */
[C---:B------:R-:W-:Y:S01]  /*9e50*/  SHF.L.U32 R119, R123.reuse, 0x10, RZ ;  /* 0x000000107b777819 */ /* 0x040fe200000006ff */
[C---:B------:R-:W-:Y:S01]  /*9e60*/  FMUL R19, R78.reuse, R19 ;  /* 0x000000134e137220 */ /* 0x040fe20000400000 */
[----:B------:R-:W-:Y:S01]  /*9e70*/  LOP3.LUT R122, R123, 0xffff0000, RZ, 0xc0, !PT ;  /* 0xffff00007b7a7812 */ /* 0x000fe200078ec0ff */
[----:B------:R-:W-:Y:S01]  /*9e80*/  FFMA R12, R81, R93, R12 ;  /* 0x0000005d510c7223 */ /* 0x000fe2000000000c */
[----:B------:R-:W-:Y:S01]  /*9e90*/  F2FP.BF16.F32.PACK_AB R9, R15, R3 ;  /* 0x000000030f09723e */ /* 0x000fe200000010ff */
[----:B------:R-:W-:Y:S01]  /*9ea0*/  FMUL R16, R78, R20 ;  /* 0x000000144e107220 */ /* 0x000fe20000400000 */
[C---:B------:R-:W-:Y:S01]  /*9eb0*/  SHF.L.U32 R121, R128.reuse, 0x10, RZ ;  /* 0x0000001080797819 */ /* 0x040fe200000006ff */
[----:B------:R1:W-:Y:S01]  /*9ec0*/  STS.128 [R182+UR48+0xc400], R4 ;  /* 0x00c40004b6007988 */ /* 0x0003e20008000c30 */
[C---:B------:R-:W-:Y:S01]  /*9ed0*/  FFMA R13, R81.reuse, R96, R13 ;  /* 0x00000060510d7223 */ /* 0x040fe2000000000d */
[----:B------:R-:W-:Y:S01]  /*9ee0*/  LOP3.LUT R124, R128, 0xffff0000, RZ, 0xc0, !PT ;  /* 0xffff0000807c7812 */ /* 0x000fe200078ec0ff */
[C---:B------:R-:W-:Y:S01]  /*9ef0*/  FFMA R14, R81.reuse, R95, R14 ;  /* 0x0000005f510e7223 */ /* 0x040fe2000000000e */
[----:B------:R-:W-:Y:S01]  /*9f00*/  FFMA R19, R81, R98, R19 ;  /* 0x0000006251137223 */ /* 0x000fe20000000013 */
[----:B------:R-:W-:Y:S01]  /*9f10*/  SHF.L.U32 R123, R129, 0x10, RZ ;  /* 0x00000010817b7819 */ /* 0x000fe200000006ff */
[----:B------:R-:W-:Y:S01]  /*9f20*/  FFMA R16, R81, R97, R16 ;  /* 0x0000006151107223 */ /* 0x000fe20000000010 */
[----:B------:R-:W-:Y:S01]  /*9f30*/  F2FP.BF16.F32.PACK_AB R10, R13, R12 ;  /* 0x0000000c0d0a723e */ /* 0x000fe200000010ff */
[C---:B------:R-:W-:Y:S01]  /*9f40*/  FMUL R17, R78.reuse, R21 ;  /* 0x000000154e117220 */ /* 0x040fe20000400000 */
[----:B------:R-:W-:Y:S01]  /*9f50*/  F2FP.BF16.F32.PACK_AB R11, R19, R14 ;  /* 0x0000000e130b723e */ /* 0x000fe200000010ff */
[C---:B------:R-:W-:Y:S01]  /*9f60*/  FMUL R18, R78.reuse, R22 ;  /* 0x000000164e127220 */ /* 0x040fe20000400000 */
[C---:B------:R-:W-:Y:S01]  /*9f70*/  FMUL R23, R78.reuse, R23 ;  /* 0x000000174e177220 */ /* 0x040fe20000400000 */
[----:B------:R-:W-:Y:S01]  /*9f80*/  FFMA R17, R81, R100, R17 ;  /* 0x0000006451117223 */ /* 0x000fe20000000011 */
[C---:B------:R-:W-:Y:S01]  /*9f90*/  FMUL R20, R78.reuse, R24 ;  /* 0x000000184e147220 */ /* 0x040fe20000400000 */
[----:B------:R-:W-:Y:S01]  /*9fa0*/  LOP3.LUT R126, R129, 0xffff0000, RZ, 0xc0, !PT ;  /* 0xffff0000817e7812 */ /* 0x000fe200078ec0ff */
[----:B------:R1:W-:Y:S01]  /*9fb0*/  STS.128 [R181+0xc400], R8 ;  /* 0x00c40008b5007388 */ /* 0x0003e20000000c00 */
[----:B------:R-:W-:Y:S01]  /*9fc0*/  FFMA R18, R81, R99, R18 ;  /* 0x0000006351127223 */ /* 0x000fe20000000012 */
[----:B------:R-:W-:Y:S01]  /*9fd0*/  F2FP.BF16.F32.PACK_AB R16, R17, R16 ;  /* 0x000000101110723e */ /* 0x000fe200000010ff */
[C---:B------:R-:W-:Y:S01]  /*9fe0*/  FFMA R23, R81.reuse, R102, R23 ;  /* 0x0000006651177223 */ /* 0x040fe20000000017 */
[----:B------:R-:W-:Y:S01]  /*9ff0*/  FFMA R20, R81, R101, R20 ;  /* 0x0000006551147223 */ /* 0x000fe20000000014 */
[----:B------:R-:W-:Y:S01]  /*a000*/  FMUL R21, R78, R25 ;  /* 0x000000194e157220 */ /* 0x000fe20000400000 */
[----:B------:R-:W-:Y:S01]  /*a010*/  SHF.L.U32 R125, R130, 0x10, RZ ;  /* 0x00000010827d7819 */ /* 0x000fe200000006ff */
[C---:B------:R-:W-:Y:S01]  /*a020*/  FMUL R22, R78.reuse, R26 ;  /* 0x0000001a4e167220 */ /* 0x040fe20000400000 */
[----:B------:R-:W-:Y:S01]  /*a030*/  F2FP.BF16.F32.PACK_AB R17, R23, R18 ;  /* 0x000000121711723e */ /* 0x000fe200000010ff */
[C---:B------:R-:W-:Y:S01]  /*a040*/  FFMA R21, R81.reuse, R104, R21 ;  /* 0x0000006851157223 */ /* 0x040fe20000000015 */
[----:B------:R-:W-:Y:S01]  /*a050*/  FMUL R27, R78, R27 ;  /* 0x0000001b4e1b7220 */ /* 0x000fe20000400000 */
[----:B------:R-:W-:Y:S01]  /*a060*/  FFMA R22, R81, R103, R22 ;  /* 0x0000006751167223 */ /* 0x000fe20000000016 */
[----:B------:R-:W-:Y:S01]  /*a070*/  LOP3.LUT R128, R130, 0xffff0000, RZ, 0xc0, !PT ;  /* 0xffff000082807812 */ /* 0x000fe200078ec0ff */
[C---:B------:R-:W-:Y:S01]  /*a080*/  FMUL R24, R78.reuse, R28 ;  /* 0x0000001c4e187220 */ /* 0x040fe20000400000 */
[----:B------:R-:W-:Y:S01]  /*a090*/  F2FP.BF16.F32.PACK_AB R18, R21, R20 ;  /* 0x000000141512723e */ /* 0x000fe200000010ff */
[C---:B------:R-:W-:Y:S01]  /*a0a0*/  FFMA R27, R81.reuse, R106, R27 ;  /* 0x0000006a511b7223 */ /* 0x040fe2000000001b */
[C---:B------:R-:W-:Y:S01]  /*a0b0*/  FMUL R25, R78.reuse, R29 ;  /* 0x0000001d4e197220 */ /* 0x040fe20000400000 */
[----:B------:R-:W-:Y:S01]  /*a0c0*/  FFMA R24, R81, R105, R24 ;  /* 0x0000006951187223 */ /* 0x000fe20000000018 */
[----:B------:R-:W-:Y:S01]  /*a0d0*/  SHF.L.U32 R127, R131, 0x10, RZ ;  /* 0x00000010837f7819 */ /* 0x000fe200000006ff */
[C---:B------:R-:W-:Y:S01]  /*a0e0*/  FMUL R26, R78.reuse, R30 ;  /* 0x0000001e4e1a7220 */ /* 0x040fe20000400000 */
[----:B------:R-:W-:Y:S01]  /*a0f0*/  F2FP.BF16.F32.PACK_AB R19, R27, R22 ;  /* 0x000000161b13723e */ /* 0x000fe200000010ff */
[C---:B------:R-:W-:Y:S01]  /*a100*/  FFMA R25, R81.reuse, R108, R25 ;  /* 0x0000006c51197223 */ /* 0x040fe20000000019 */
[C---:B------:R-:W-:Y:S01]  /*a110*/  FMUL R31, R78.reuse, R31 ;  /* 0x0000001f4e1f7220 */ /* 0x040fe20000400000 */
[----:B------:R-:W-:Y:S01]  /*a120*/  FFMA R26, R81, R107, R26 ;  /* 0x0000006b511a7223 */ /* 0x000fe2000000001a */
[----:B------:R-:W-:Y:S01]  /*a130*/  LOP3.LUT R130, R131, 0xffff0000, RZ, 0xc0, !PT ;  /* 0xffff000083827812 */ /* 0x000fe200078ec0ff */
[----:B------:R1:W-:Y:S01]  /*a140*/  STS.128 [R180+0xc400], R16 ;  /* 0x00c40010b4007388 */ /* 0x0003e20000000c00 */
[----:B------:R-:W-:Y:S01]  /*a150*/  F2FP.BF16.F32.PACK_AB R24, R25, R24 ;  /* 0x000000181918723e */ /* 0x000fe200000010ff */
[C---:B------:R-:W-:Y:S01]  /*a160*/  FFMA R31, R81.reuse, R110, R31 ;  /* 0x0000006e511f7223 */ /* 0x040fe2000000001f */
[C---:B------:R-:W-:Y:S01]  /*a170*/  FMUL R28, R78.reuse, R32 ;  /* 0x000000204e1c7220 */ /* 0x040fe20000400000 */
[C---:B------:R-:W-:Y:S01]  /*a180*/  FMUL R29, R78.reuse, R33 ;  /* 0x000000214e1d7220 */ /* 0x040fe20000400000 */
[----:B------:R-:W-:Y:S01]  /*a190*/  FMUL R30, R78, R34 ;  /* 0x000000224e1e7220 */ /* 0x000fe20000400000 */
[----:B------:R-:W-:Y:S01]  /*a1a0*/  SHF.L.U32 R129, R136, 0x10, RZ ;  /* 0x0000001088817819 */ /* 0x000fe200000006ff */
[----:B------:R-:W-:Y:S01]  /*a1b0*/  FFMA R28, R81, R109, R28 ;  /* 0x0000006d511c7223 */ /* 0x000fe2000000001c */
[----:B------:R-:W-:Y:S01]  /*a1c0*/  F2FP.BF16.F32.PACK_AB R25, R31, R26 ;  /* 0x0000001a1f19723e */ /* 0x000fe200000010ff */
[C---:B------:R-:W-:Y:S01]  /*a1d0*/  FFMA R29, R81.reuse, R112, R29 ;  /* 0x00000070511d7223 */ /* 0x040fe2000000001d */
[----:B------:R-:W-:Y:S01]  /*a1e0*/  FFMA R30, R81, R111, R30 ;  /* 0x0000006f511e7223 */ /* 0x000fe2000000001e */
[----:B------:R-:W-:Y:S01]  /*a1f0*/  FMUL R35, R78, R35 ;  /* 0x000000234e237220 */ /* 0x000fe20000400000 */
        /* <DEDUP_REMOVED lines=34> */
[----:B------:R-:W-:Y:S01]  /*a420*/  FFMA R41, R81, R124, R41 ;  /* 0x0000007c51297223 */ /* 0x000fe20000000029 */
[C---:B------:R-:W-:Y:S01]  /*a430*/  FMUL R47, R78.reuse, R47 ;  /* 0x0000002f4e2f7220 */ /* 0x040fe20000400000 */
[C---:B------:R-:W-:Y:S01]  /*a440*/  FMUL R44, R78.reuse, R48 ;  /* 0x000000304e2c7220 */ /* 0x040fe20000400000 */
[----:B------:R-:W-:Y:S01]  /*a450*/  FMUL R45, R78, R49 ;  /* 0x000000314e2d7220 */ /* 0x000fe20000400000 */
[----:B------:R1:W-:Y:S01]  /*a460*/  STS.128 [R177+0xc400], R32 ;  /* 0x00c40020b1007388 */ /* 0x0003e20000000c00 */
[----:B------:R-:W-:Y:S01]  /*a470*/  LOP3.LUT R138, R139, 0xffff0000, RZ, 0xc0, !PT ;  /* 0xffff00008b8a7812 */ /* 0x000fe200078ec0ff */
[----:B------:R-:W-:Y:S01]  /*a480*/  FFMA R42, R81, R123, R42 ;  /* 0x0000007b512a7223 */ /* 0x000fe2000000002a */
[----:B------:R-:W-:Y:S01]  /*a490*/  F2FP.BF16.F32.PACK_AB R40, R41, R40 ;  /* 0x000000282928723e */ /* 0x000fe200000010ff */
[C---:B------:R-:W-:Y:S01]  /*a4a0*/  FFMA R47, R81.reuse, R126, R47 ;  /* 0x0000007e512f7223 */ /* 0x040fe2000000002f */
[C---:B------:R-:W-:Y:S01]  /*a4b0*/  FFMA R44, R81.reuse, R125, R44 ;  /* 0x0000007d512c7223 */ /* 0x040fe2000000002c */
[----:B------:R-:W-:Y:S01]  /*a4c0*/  SHF.L.U32 R137, R144, 0x10, RZ ;  /* 0x0000001090897819 */ /* 0x000fe200000006ff */
[C---:B------:R-:W-:Y:S01]  /*a4d0*/  FFMA R45, R81.reuse, R128, R45 ;  /* 0x00000080512d7223 */ /* 0x040fe2000000002d */
[C---:B------:R-:W-:Y:S01]  /*a4e0*/  FMUL R46, R78.reuse, R50 ;  /* 0x000000324e2e7220 */ /* 0x040fe20000400000 */
[C---:B------:R-:W-:Y:S01]  /*a4f0*/  FMUL R51, R78.reuse, R51 ;  /* 0x000000334e337220 */ /* 0x040fe20000400000 */
[C---:B------:R-:W-:Y:S01]  /*a500*/  FMUL R48, R78.reuse, R52 ;  /* 0x000000344e307220 */ /* 0x040fe20000400000 */
[C---:B------:R-:W-:Y:S01]  /*a510*/  FMUL R49, R78.reuse, R53 ;  /* 0x000000354e317220 */ /* 0x040fe20000400000 */
[C---:B------:R-:W-:Y:S01]  /*a520*/  FFMA R46, R81.reuse, R127, R46 ;  /* 0x0000007f512e7223 */ /* 0x040fe2000000002e */
[C---:B------:R-:W-:Y:S01]  /*a530*/  FMUL R50, R78.reuse, R54 ;  /* 0x000000364e327220 */ /* 0x040fe20000400000 */
[C---:B------:R-:W-:Y:S01]  /*a540*/  FFMA R51, R81.reuse, R130, R51 ;  /* 0x0000008251337223 */ /* 0x040fe20000000033 */
[C---:B------:R-:W-:Y:S01]  /*a550*/  FMUL R55, R78.reuse, R55 ;  /* 0x000000374e377220 */ /* 0x040fe20000400000 */
[C---:B------:R-:W-:Y:S01]  /*a560*/  FFMA R48, R81.reuse, R129, R48 ;  /* 0x0000008151307223 */ /* 0x040fe20000000030 */
[C---:B------:R-:W-:Y:S01]  /*a570*/  FMUL R52, R78.reuse, R56 ;  /* 0x000000384e347220 */ /* 0x040fe20000400000 */
[C---:B------:R-:W-:Y:S01]  /*a580*/  FFMA R49, R81.reuse, R132, R49 ;  /* 0x0000008451317223 */ /* 0x040fe20000000031 */
[C---:B------:R-:W-:Y:S01]  /*a590*/  FMUL R53, R78.reuse, R57 ;  /* 0x000000394e357220 */ /* 0x040fe20000400000 */
[----:B------:R-:W-:Y:S01]  /*a5a0*/  FFMA R50, R81, R131, R50 ;  /* 0x0000008351327223 */ /* 0x000fe20000000032 */
[C---:B------:R-:W-:Y:S01]  /*a5b0*/  FMUL R54, R78.reuse, R58 ;  /* 0x0000003a4e367220 */ /* 0x040fe20000400000 */
[----:B------:R-:W-:Y:S01]  /*a5c0*/  F2FP.BF16.F32.PACK_AB R41, R47, R42 ;  /* 0x0000002a2f29723e */ /* 0x000fe200000010ff */
[----:B------:R-:W-:Y:S01]  /*a5d0*/  FFMA R55, R81, R134, R55 ;  /* 0x0000008651377223 */ /* 0x000fe20000000037 */
[C---:B------:R-:W-:Y:S01]  /*a5e0*/  FMUL R59, R78.reuse, R59 ;  /* 0x0000003b4e3b7220 */ /* 0x040fe20000400000 */
[----:B------:R-:W-:Y:S01]  /*a5f0*/  F2FP.BF16.F32.PACK_AB R42, R45, R44 ;  /* 0x0000002c2d2a723e */ /* 0x000fe200000010ff */
[----:B------:R-:W-:Y:S01]  /*a600*/  FFMA R52, R81, R133, R52 ;  /* 0x0000008551347223 */ /* 0x000fe20000000034 */
[----:B------:R-:W-:Y:S01]  /*a610*/  F2FP.BF16.F32.PACK_AB R43, R51, R46 ;  /* 0x0000002e332b723e */ /* 0x000fe200000010ff */
[----:B------:R-:W-:Y:S01]  /*a620*/  FMUL R56, R78, R60 ;  /* 0x0000003c4e387220 */ /* 0x000fe20000400000 */
[----:B------:R-:W-:Y:S01]  /*a630*/  LOP3.LUT R140, R144, 0xffff0000, RZ, 0xc0, !PT ;  /* 0xffff0000908c7812 */ /* 0x000fe200078ec0ff */
[----:B------:R-:W-:Y:S01]  /*a640*/  FFMA R53, R81, R136, R53 ;  /* 0x0000008851357223 */ /* 0x000fe20000000035 */
[----:B------:R-:W-:Y:S01]  /*a650*/  SHF.L.U32 R139, R145, 0x10, RZ ;  /* 0x00000010918b7819 */ /* 0x000fe200000006ff */
[----:B------:R1:W-:Y:S01]  /*a660*/  STS.128 [R176+0xc400], R40 ;  /* 0x00c40028b0007388 */ /* 0x0003e20000000c00 */
[C---:B------:R-:W-:Y:S01]  /*a670*/  FMUL R57, R78.reuse, R61 ;  /* 0x0000003d4e397220 */ /* 0x040fe20000400000 */
[----:B------:R-:W-:Y:S01]  /*a680*/  FFMA R54, R81, R135, R54 ;  /* 0x0000008751367223 */ /* 0x000fe20000000036 */
[----:B------:R-:W-:Y:S01]  /*a690*/  LOP3.LUT R142, R145, 0xffff0000, RZ, 0xc0, !PT ;  /* 0xffff0000918e7812 */ /* 0x000fe200078ec0ff */
[----:B------:R-:W-:Y:S01]  /*a6a0*/  FMUL R58, R78, R62 ;  /* 0x0000003e4e3a7220 */ /* 0x000fe20000400000 */
[C---:B------:R-:W-:Y:S01]  /*a6b0*/  FFMA R59, R81.reuse, R138, R59 ;  /* 0x0000008a513b7223 */ /* 0x040fe2000000003b */
[----:B------:R-:W-:Y:S01]  /*a6c0*/  SHF.L.U32 R141, R146, 0x10, RZ ;  /* 0x00000010928d7819 */ /* 0x000fe200000006ff */
[----:B------:R-:W-:Y:S01]  /*a6d0*/  FMUL R63, R78, R63 ;  /* 0x0000003f4e3f7220 */ /* 0x000fe20000400000 */
        /* <DEDUP_REMOVED lines=9> */
[C---:B------:R-:W-:Y:S01]  /*a770*/  FMUL R62, R78.reuse, R66 ;  /* 0x000000424e3e7220 */ /* 0x040fe20000400000 */
[----:B------:R-:W-:Y:S01]  /*a780*/  F2FP.BF16.F32.PACK_AB R49, R55, R50 ;  /* 0x000000323731723e */ /* 0x000fe200000010ff */
[----:B------:R-:W-:Y:S01]  /*a790*/  FFMA R63, R81, R142, R63 ;  /* 0x0000008e513f7223 */ /* 0x000fe2000000003f */
[----:B------:R-:W-:Y:S01]  /*a7a0*/  FMUL R67, R78, R67 ;  /* 0x000000434e437220 */ /* 0x000fe20000400000 */
[----:B------:R-:W-:Y:S01]  /*a7b0*/  F2FP.BF16.F32.PACK_AB R50, R53, R52 ;  /* 0x000000343532723e */ /* 0x000fe200000010ff */
[----:B------:R-:W-:Y:S01]  /*a7c0*/  FFMA R60, R81, R141, R60 ;  /* 0x0000008d513c7223 */ /* 0x000fe2000000003c */
[----:B------:R-:W-:Y:S01]  /*a7d0*/  F2FP.BF16.F32.PACK_AB R51, R59, R54 ;  /* 0x000000363b33723e */ /* 0x000fe200000010ff */
[C---:B------:R-:W-:Y:S01]  /*a7e0*/  FFMA R61, R81.reuse, R144, R61 ;  /* 0x00000090513d7223 */ /* 0x040fe2000000003d */
[C---:B------:R-:W-:Y:S01]  /*a7f0*/  FFMA R62, R81.reuse, R143, R62 ;  /* 0x0000008f513e7223 */ /* 0x040fe2000000003e */
[----:B------:R-:W-:Y:S01]  /*a800*/  FFMA R67, R81, R146, R67 ;  /* 0x0000009251437223 */ /* 0x000fe20000000043 */
[----:B------:R-:W-:Y:S01]  /*a810*/  F2FP.BF16.F32.PACK_AB R56, R57, R56 ;  /* 0x000000383938723e */ /* 0x000fe200000010ff */
[----:B------:R1:W-:Y:S01]  /*a820*/  STS.128 [R175+0xc400], R48 ;  /* 0x00c40030af007388 */ /* 0x0003e20000000c00 */
[----:B------:R-:W-:Y:S02]  /*a830*/  F2FP.BF16.F32.PACK_AB R57, R63, R58 ;  /* 0x0000003a3f39723e */ /* 0x000fe400000010ff */
        /* <DEDUP_REMOVED lines=20> */
.L_x_124:
[----:B------:R-:W-:Y:S05]  /*a980*/  BSYNC.RECONVERGENT B0 ;  /* 0x0000000000007941 */ /* 0x000fea0003800200 */
.L_x_123:
[----:B------:R-:W-:Y:S01]  /*a990*/  BAR.SYNC.DEFER_BLOCKING 0x1, 0x80 ;  /* 0x0042000000007b1d */ /* 0x000fe20000010000 */
[----:B------:R-:W-:Y:S01]  /*a9a0*/  UISETP.NE.AND UP0, UPT, UR49, -0x4, UPT ;  /* 0xfffffffc3100788c */ /* 0x000fe2000bf05270 */
[----:B------:R-:W-:Y:S08]  /*a9b0*/  IADD3 R76, PT, PT, R76, 0x1, RZ ;  /* 0x000000014c4c7810 */ /* 0x000ff00007ffe0ff */
[----:B------:R-:W-:Y:S05]  /*a9c0*/  BRA.U !UP0, `(.L_x_125) ;  /* 0x0000000108287547 */ /* 0x000fea000b800000 */
[----:B------:R-:W-:Y:S01]  /*a9d0*/  ISETP.NE.AND P0, PT, R179, RZ, PT ;  /* 0x000000ffb300720c */ /* 0x000fe20003f05270 */
[----:B------:R-:W-:Y:S01]  /*a9e0*/  IMAD.U32 R3, RZ, RZ, UR51 ;  /* 0x00000033ff037e24 */ /* 0x000fe2000f8e00ff */
[----:B------:R-:W-:Y:S01]  /*a9f0*/  UIADD3 UR51, UPT, UPT, UR51, 0x1, URZ ;  /* 0x0000000133337890 */ /* 0x000fe2000fffe0ff */
[----:B------:R-:W-:Y:S03]  /*aa00*/  IMAD.U32 R0, RZ, RZ, UR37 ;  /* 0x00000025ff007e24 */ /* 0x000fe6000f8e00ff */
[----:B------:R-:W-:Y:S04]  /*aa10*/  UISETP.NE.AND UP0, UPT, UR51, 0x4, UPT ;  /* 0x000000043300788c */ /* 0x000fe8000bf05270 */
[----:B------:R-:W-:Y:S03]  /*aa20*/  USEL UR51, UR51, URZ, UP0 ;  /* 0x000000ff33337287 */ /* 0x000fe60008000000 */
[----:B------:R-:W-:Y:S05]  /*aa30*/  @P0 LEA R3, R3, UR48, 0x3 ;  /* 0x0000003003030c11 */ /* 0x000fea000f8e18ff */
[----:B------:R-:W-:Y:S05]  /*aa40*/  @P0 VIADD R3, R3, 0x80 ;  /* 0x0000008003030836 */ /* 0x000fea0000000000 */
[----:B------:R-:W-:Y:S04]  /*aa50*/  @P0 PRMT R0, R0, 0x654, R3 ;  /* 0x0000065400000816 */ /* 0x000fe80000000003 */
[----:B------:R2:W-:Y:S03]  /*aa60*/  @P0 SYNCS.ARRIVE.TRANS64.RED.A1T0 RZ, [R0+URZ], RZ ;  /* 0x000000ff00ff09a7 */ /* 0x0005e600081004ff */
.L_x_125:
[----:B------:R-:W-:Y:S01]  /*aa70*/  ISETP.NE.AND P2, PT, R171, RZ, PT ;  /* 0x000000ffab00720c */ /* 0x000fe20003f45270 */
[----:B------:R-:W-:Y:S01]  /*aa80*/  UIADD3 UR49, UPT, UPT, UR49, 0x4, URZ ;  /* 0x0000000431317890 */ /* 0x000fe2000fffe0ff */
[----:B------:R-:W-:Y:S01]  /*aa90*/  ISETP.NE.AND P0, PT, R173, 0x2, PT ;  /* 0x00000002ad00780c */ /* 0x000fe20003f05270 */
[----:B------:R-:W-:Y:S01]  /*aaa0*/  IMAD.IADD R20, R75, 0x1, R154 ;  /* 0x000000014b147824 */ /* 0x000fe200078e029a */
[----:B------:R-:W-:Y:S01]  /*aab0*/  ISETP.NE.AND P1, PT, R76, 0x2, PT ;  /* 0x000000024c00780c */ /* 0x000fe20003f25270 */
[----:B------:R-:W-:Y:S01]  /*aac0*/  IMAD.IADD R21, R77, 0x1, R156 ;  /* 0x000000014d157824 */ /* 0x000fe200078e029c */
[----:B--2---:R-:W-:Y:S02]  /*aad0*/  SEL R0, RZ, 0x1, P0 ;  /* 0x00000001ff007807 */ /* 0x004fe40000000000 */
[----:B------:R-:W-:Y:S02]  /*aae0*/  SEL R3, RZ, 0x1, P1 ;  /* 0x00000001ff037807 */ /* 0x000fe40000800000 */
[----:B------:R-:W-:Y:S02]  /*aaf0*/  LOP3.LUT R165, R165, R0, RZ, 0x3c, !PT ;  /* 0x00000000a5a57212 */ /* 0x000fe400078e3cff */
[----:B------:R-:W-:Y:S02]  /*ab00*/  LOP3.LUT R166, R166, R3, RZ, 0x3c, !PT ;  /* 0x00000003a6a67212 */ /* 0x000fe400078e3cff */
[----:B------:R-:W-:Y:S02]  /*ab10*/  @P2 R2UR UR36, R164 ;  /* 0x00000000a42422ca */ /* 0x000fe400000e0000 */
[----:B------:R-:W-:Y:S02]  /*ab20*/  SEL R173, R173, RZ, P0 ;  /* 0x000000ffadad7207 */ /* 0x000fe40000000000 */
[----:B------:R-:W-:Y:S01]  /*ab30*/  SEL R76, R76, RZ, P1 ;  /* 0x000000ff4c4c7207 */ /* 0x000fe20000800000 */
[----:B------:R-:W-:Y:S10]  /*ab40*/  @P2 BRA `(.L_x_126) ;  /* 0xffffffa000242947 */ /* 0x000ff4000383ffff */
[----:B------:R-:W-:-:S09]  /*ab50*/  UISETP.NE.AND UP0, UPT, UR50, URZ, UPT ;  /* 0x000000ff3200728c */ /* 0x000fd2000bf05270 */
[----:B------:R-:W-:Y:S05]  /*ab60*/  BRA.U !UP0, `(.L_x_127) ;  /* 0x0000000108487547 */ /* 0x000fea000b800000 */
[----:B------:R-:W2:Y:S02]  /*ab70*/  LDCU.64 UR4, c[0x0][0x890] ;  /* 0x00011200ff0477ac */ /* 0x000ea40008000a00 */
[----:B--2---:R-:W-:-:S04]  /*ab80*/  UISETP.NE.U32.AND UP0, UPT, UR4, URZ, UPT ;  /* 0x000000ff0400728c */ /* 0x004fc8000bf05070 */
[----:B------:R-:W-:-:S09]  /*ab90*/  UISETP.NE.AND.EX UP0, UPT, UR5, URZ, UPT, UP0 ;  /* 0x000000ff0500728c */ /* 0x000fd2000bf05300 */
[----:B------:R-:W-:Y:S05]  /*aba0*/  BRA.U UP0, `(.L_x_128) ;  /* 0x00000001000c7547 */ /* 0x000fea000b800000 */
[----:B------:R-:W-:-:S13]  /*abb0*/  FSETP.NEU.AND P0, PT, R81, RZ, PT ;  /* 0x000000ff5100720b */ /* 0x000fda0003f0d000 */
[----:B------:R-:W-:Y:S05]  /*abc0*/  @!P0 EXIT ;  /* 0x000000000000894d */ /* 0x000fea0003800000 */
[----:B------:R-:W-:Y:S05]  /*abd0*/  BRA `(.L_x_127) ;  /* 0x00000000002c7947 */ /* 0x000fea0003800000 */
.L_x_128:
[----:B------:R-:W-:Y:S01]  /*abe0*/  ISETP.NE.AND P0, PT, R172, RZ, PT ;  /* 0x000000ffac00720c */ /* 0x000fe20003f05270 */
[----:B------:R-:W-:-:S12]  /*abf0*/  BSSY.RECONVERGENT B0, `(.L_x_127) ;  /* 0x0000009000007945 */ /* 0x000fd80003800200 */
[----:B------:R-:W-:Y:S05]  /*ac00*/  @P0 BRA `(.L_x_129) ;  /* 0x0000000000140947 */ /* 0x000fea0003800000 */
[----:B------:R-:W2:Y:S02]  /*ac10*/  LDCU.64 UR4, c[0x0][0x888] ;  /* 0x00011100ff0477ac */ /* 0x000ea40008000a00 */
[----:B--2---:R-:W-:-:S04]  /*ac20*/  ISETP.NE.U32.AND P0, PT, RZ, UR4, PT ;  /* 0x00000004ff007c0c */ /* 0x004fc8000bf05070 */
[----:B------:R-:W-:-:S13]  /*ac30*/  ISETP.NE.AND.EX P0, PT, RZ, UR5, PT, P0 ;  /* 0x00000005ff007c0c */ /* 0x000fda000bf05300 */
[----:B------:R-:W-:Y:S05]  /*ac40*/  @!P0 EXIT ;  /* 0x000000000000894d */ /* 0x000fea0003800000 */
[----:B------:R-:W-:Y:S05]  /*ac50*/  BRA `(.L_x_130) ;  /* 0x0000000000087947 */ /* 0x000fea0003800000 */
.L_x_129:
[----:B------:R-:W-:-:S13]  /*ac60*/  FSETP.NEU.AND P0, PT, R81, RZ, PT ;  /* 0x000000ff5100720b */ /* 0x000fda0003f0d000 */
[----:B------:R-:W-:Y:S05]  /*ac70*/  @!P0 EXIT ;  /* 0x000000000000894d */ /* 0x000fea0003800000 */
.L_x_130:
[----:B------:R-:W-:Y:S05]  /*ac80*/  BSYNC.RECONVERGENT B0 ;  /* 0x0000000000007941 */ /* 0x000fea0003800200 */
.L_x_127:
[----:B------:R-:W-:Y:S01]  /*ac90*/  ULEA UR4, UR51, UR48, 0x3 ;  /* 0x0000003033047291 */ /* 0x000fe2000f8e18ff */
[----:B------:R-:W-:-:S04]  /*aca0*/  DEPBAR.LE SB0, 0x0 ;  /* 0x000080000000791a */ /* 0x000fc80000000000 */
[----:B------:R-:W-:-:S04]  /*acb0*/  UIADD3 UR4, UPT, UPT, UR4, 0x80, URZ ;  /* 0x0000008004047890 */ /* 0x000fc8000fffe0ff */
[----:B------:R-:W-:-:S09]  /*acc0*/  UPRMT UR4, UR37, 0x654, UR4 ;  /* 0x0000065425047896 */ /* 0x000fd20008000004 */
[----:B------:R-:W-:Y:S01]  /*acd0*/  SYNCS.ARRIVE.TRANS64.RED.A1T0 RZ, [UR4], RZ ;  /* 0x000000ffffff79a7 */ /* 0x000fe20008100404 */
[----:B------:R-:W-:Y:S05]  /*ace0*/  EXIT ;  /* 0x000000000000794d */ /* 0x000fea0003800000 */
.L_x_19:
[----:B--2---:R2:W1:Y:S02]  /*acf0*/  SYNCS.PHASECHK.TRANS64.TRYWAIT P0, [R3+URZ+0x100], R2 ;  /* 0x00010002030075a7 */ /* 0x00446400080011ff */
[----:B-1----:R-:W-:Y:S05]  /*ad00*/  @!P0 NANOSLEEP.SYNCS 0x989680 ;  /* 0x009896800000895d */ /* 0x002fea0003900000 */
[----:B------:R-:W1:Y:S02]  /*ad10*/  @!P0 SYNCS.PHASECHK.TRANS64 P0, [R3+URZ+0x100], R2 ;  /* 0x00010002030085a7 */ /* 0x000e6400080010ff */
[----:B-1----:R-:W-:Y:S05]  /*ad20*/  @!P0 BRA `(.L_x_19) ;  /* 0xfffffffc00f08947 */ /* 0x002fea000383ffff */
[----:B------:R-:W-:Y:S05]  /*ad30*/  BRA `(.L_x_131) ;  /* 0xffffff68002c7947 */ /* 0x000fea000383ffff */
.L_x_22:
[----:B-1----:R-:W-:-:S07]  /*ad40*/  MOV R2, UR33 ;  /* 0x0000002100027c02 */ /* 0x002fce0008000f00 */
.L_x_132:
[----:B-1----:R1:W2:Y:S02]  /*ad50*/  SYNCS.PHASECHK.TRANS64.TRYWAIT P0, [R2+URZ+0x30], R5 ;  /* 0x00003005020075a7 */ /* 0x0022a400080011ff */
[----:B--2---:R-:W-:Y:S05]  /*ad60*/  @!P0 NANOSLEEP.SYNCS 0x989680 ;  /* 0x009896800000895d */ /* 0x004fea0003900000 */
[----:B------:R-:W2:Y:S02]  /*ad70*/  @!P0 SYNCS.PHASECHK.TRANS64 P0, [R2+URZ+0x30], R5 ;  /* 0x00003005020085a7 */ /* 0x000ea400080010ff */
[----:B--2---:R-:W-:Y:S05]  /*ad80*/  @!P0 BRA `(.L_x_132) ;  /* 0xfffffffc00f08947 */ /* 0x004fea000383ffff */
[----:B------:R-:W-:Y:S05]  /*ad90*/  BRA `(.L_x_21) ;  /* 0xffffff68007c7947 */ /* 0x000fea000383ffff */
.L_x_28:
[----:B-1----:R-:W-:-:S07]  /*ada0*/  MOV R2, UR17 ;  /* 0x0000001100027c02 */ /* 0x002fce0008000f00 */
.L_x_133:
[----:B-1----:R1:W2:Y:S02]  /*adb0*/  SYNCS.PHASECHK.TRANS64.TRYWAIT P0, [R2+URZ+0x30], R5 ;  /* 0x00003005020075a7 */ /* 0x0022a400080011ff */
[----:B--2---:R-:W-:Y:S05]  /*adc0*/  @!P0 NANOSLEEP.SYNCS 0x989680 ;  /* 0x009896800000895d */ /* 0x004fea0003900000 */
[----:B------:R-:W2:Y:S02]  /*add0*/  @!P0 SYNCS.PHASECHK.TRANS64 P0, [R2+URZ+0x30], R5 ;  /* 0x00003005020085a7 */ /* 0x000ea400080010ff */
[----:B--2---:R-:W-:Y:S05]  /*ade0*/  @!P0 BRA `(.L_x_133) ;  /* 0xfffffffc00f08947 */ /* 0x004fea000383ffff */
[----:B------:R-:W-:Y:S05]  /*adf0*/  BRA `(.L_x_27) ;  /* 0xffffff6c00247947 */ /* 0x000fea000383ffff */
.L_x_32:
[----:B-1----:R1:W2:Y:S02]  /*ae00*/  SYNCS.PHASECHK.TRANS64.TRYWAIT P0, [R2+URZ+0xb0], R3 ;  /* 0x0000b003020075a7 */ /* 0x0022a400080011ff */
[----:B--2---:R-:W-:Y:S05]  /*ae10*/  @!P0 NANOSLEEP.SYNCS 0x989680 ;  /* 0x009896800000895d */ /* 0x004fea0003900000 */
[----:B------:R-:W2:Y:S02]  /*ae20*/  @!P0 SYNCS.PHASECHK.TRANS64 P0, [R2+URZ+0xb0], R3 ;  /* 0x0000b003020085a7 */ /* 0x000ea400080010ff */
[----:B--2---:R-:W-:Y:S05]  /*ae30*/  @!P0 BRA `(.L_x_32) ;  /* 0xfffffffc00f08947 */ /* 0x004fea000383ffff */
[----:B------:R-:W-:Y:S05]  /*ae40*/  BRA `(.L_x_134) ;  /* 0xffffff6c00b47947 */ /* 0x000fea000383ffff */
.L_x_36:
[----:B----4-:R-:W-:-:S07]  /*ae50*/  MOV R0, UR5 ;  /* 0x0000000500007c02 */ /* 0x010fce0008000f00 */
.L_x_135:
[----:B-1----:R1:W2:Y:S02]  /*ae60*/  SYNCS.PHASECHK.TRANS64.TRYWAIT P0, [R0+URZ], R3 ;  /* 0x00000003000075a7 */ /* 0x0022a400080011ff */
[----:B--2---:R-:W-:Y:S05]  /*ae70*/  @!P0 NANOSLEEP.SYNCS 0x989680 ;  /* 0x009896800000895d */ /* 0x004fea0003900000 */
[----:B------:R-:W2:Y:S02]  /*ae80*/  @!P0 SYNCS.PHASECHK.TRANS64 P0, [R0+URZ], R3 ;  /* 0x00000003000085a7 */ /* 0x000ea400080010ff */
[----:B--2---:R-:W-:Y:S05]  /*ae90*/  @!P0 BRA `(.L_x_135) ;  /* 0xfffffffc00f08947 */ /* 0x004fea000383ffff */
[----:B------:R-:W-:Y:S05]  /*aea0*/  BRA `(.L_x_136) ;  /* 0xffffff7400247947 */ /* 0x000fea000383ffff */
.L_x_37:
[----:B----4-:R-:W-:-:S07]  /*aeb0*/  MOV R0, UR5 ;  /* 0x0000000500007c02 */ /* 0x010fce0008000f00 */
.L_x_137:
[----:B-1----:R1:W2:Y:S02]  /*aec0*/  SYNCS.PHASECHK.TRANS64.TRYWAIT P0, [R0+URZ], R3 ;  /* 0x00000003000075a7 */ /* 0x0022a400080011ff */
[----:B--2---:R-:W-:Y:S05]  /*aed0*/  @!P0 NANOSLEEP.SYNCS 0x989680 ;  /* 0x009896800000895d */ /* 0x004fea0003900000 */
[----:B------:R-:W2:Y:S02]  /*aee0*/  @!P0 SYNCS.PHASECHK.TRANS64 P0, [R0+URZ], R3 ;  /* 0x00000003000085a7 */ /* 0x000ea400080010ff */
[----:B--2---:R-:W-:Y:S05]  /*aef0*/  @!P0 BRA `(.L_x_137) ;  /* 0xfffffffc00f08947 */ /* 0x004fea000383ffff */
[----:B------:R-:W-:Y:S05]  /*af00*/  BRA `(.L_x_138) ;  /* 0xffffff7400307947 */ /* 0x000fea000383ffff */
.L_x_38:
[----:B----4-:R-:W-:-:S07]  /*af10*/  MOV R0, UR5 ;  /* 0x0000000500007c02 */ /* 0x010fce0008000f00 */
.L_x_139:
[----:B-1----:R1:W2:Y:S02]  /*af20*/  SYNCS.PHASECHK.TRANS64.TRYWAIT P0, [R0+URZ], R3 ;  /* 0x00000003000075a7 */ /* 0x0022a400080011ff */
[----:B--2---:R-:W-:Y:S05]  /*af30*/  @!P0 NANOSLEEP.SYNCS 0x989680 ;  /* 0x009896800000895d */ /* 0x004fea0003900000 */
[----:B------:R-:W2:Y:S02]  /*af40*/  @!P0 SYNCS.PHASECHK.TRANS64 P0, [R0+URZ], R3 ;  /* 0x00000003000085a7 */ /* 0x000ea400080010ff */
[----:B--2---:R-:W-:Y:S05]  /*af50*/  @!P0 BRA `(.L_x_139) ;  /* 0xfffffffc00f08947 */ /* 0x004fea000383ffff */
[----:B------:R-:W-:Y:S05]  /*af60*/  BRA `(.L_x_140) ;  /* 0xffffff74003c7947 */ /* 0x000fea000383ffff */
.L_x_39:
[----:B----4-:R-:W-:-:S07]  /*af70*/  MOV R0, UR5 ;  /* 0x0000000500007c02 */ /* 0x010fce0008000f00 */
.L_x_141:
[----:B-1----:R1:W2:Y:S02]  /*af80*/  SYNCS.PHASECHK.TRANS64.TRYWAIT P0, [R0+URZ], R3 ;  /* 0x00000003000075a7 */ /* 0x0022a400080011ff */
[----:B--2---:R-:W-:Y:S05]  /*af90*/  @!P0 NANOSLEEP.SYNCS 0x989680 ;  /* 0x009896800000895d */ /* 0x004fea0003900000 */
[----:B------:R-:W2:Y:S02]  /*afa0*/  @!P0 SYNCS.PHASECHK.TRANS64 P0, [R0+URZ], R3 ;  /* 0x00000003000085a7 */ /* 0x000ea400080010ff */
[----:B--2---:R-:W-:Y:S05]  /*afb0*/  @!P0 BRA `(.L_x_141) ;  /* 0xfffffffc00f08947 */ /* 0x004fea000383ffff */
[----:B------:R-:W-:Y:S05]  /*afc0*/  BRA `(.L_x_142) ;  /* 0xffffff7400487947 */ /* 0x000fea000383ffff */
.L_x_40:
[----:B----4-:R-:W-:-:S07]  /*afd0*/  MOV R0, UR5 ;  /* 0x0000000500007c02 */ /* 0x010fce0008000f00 */
.L_x_143:
[----:B-1----:R1:W2:Y:S02]  /*afe0*/  SYNCS.PHASECHK.TRANS64.TRYWAIT P0, [R0+URZ], R3 ;  /* 0x00000003000075a7 */ /* 0x0022a400080011ff */
[----:B--2---:R-:W-:Y:S05]  /*aff0*/  @!P0 NANOSLEEP.SYNCS 0x989680 ;  /* 0x009896800000895d */ /* 0x004fea0003900000 */
[----:B------:R-:W2:Y:S02]  /*b000*/  @!P0 SYNCS.PHASECHK.TRANS64 P0, [R0+URZ], R3 ;  /* 0x00000003000085a7 */ /* 0x000ea400080010ff */
[----:B--2---:R-:W-:Y:S05]  /*b010*/  @!P0 BRA `(.L_x_143) ;  /* 0xfffffffc00f08947 */ /* 0x004fea000383ffff */
[----:B------:R-:W-:Y:S05]  /*b020*/  BRA `(.L_x_144) ;  /* 0xffffff7400547947 */ /* 0x000fea000383ffff */
.L_x_43:
[----:B-1----:R1:W2:Y:S02]  /*b030*/  SYNCS.PHASECHK.TRANS64.TRYWAIT P0, [R0+URZ+0xf0], R5 ;  /* 0x0000f005000075a7 */ /* 0x0022a400080011ff */
[----:B--2---:R-:W-:Y:S05]  /*b040*/  @!P0 NANOSLEEP.SYNCS 0x989680 ;  /* 0x009896800000895d */ /* 0x004fea0003900000 */
[----:B------:R-:W2:Y:S02]  /*b050*/  @!P0 SYNCS.PHASECHK.TRANS64 P0, [R0+URZ+0xf0], R5 ;  /* 0x0000f005000085a7 */ /* 0x000ea400080010ff */
[----:B--2---:R-:W-:Y:S05]  /*b060*/  @!P0 BRA `(.L_x_43) ;  /* 0xfffffffc00f08947 */ /* 0x004fea000383ffff */
[----:B------:R-:W-:Y:S05]  /*b070*/  BRA `(.L_x_145) ;  /* 0xffffff7400b07947 */ /* 0x000fea000383ffff */
.L_x_44:
[----:B------:R-:W-:-:S07]  /*b080*/  MOV R0, UR5 ;  /* 0x0000000500007c02 */ /* 0x000fce0008000f00 */
.L_x_146:
[----:B-1----:R1:W2:Y:S02]  /*b090*/  SYNCS.PHASECHK.TRANS64.TRYWAIT P0, [R0+URZ+0xc0], R5 ;  /* 0x0000c005000075a7 */ /* 0x0022a400080011ff */
[----:B--2---:R-:W-:Y:S05]  /*b0a0*/  @!P0 NANOSLEEP.SYNCS 0x989680 ;  /* 0x009896800000895d */ /* 0x004fea0003900000 */
[----:B------:R-:W2:Y:S02]  /*b0b0*/  @!P0 SYNCS.PHASECHK.TRANS64 P0, [R0+URZ+0xc0], R5 ;  /* 0x0000c005000085a7 */ /* 0x000ea400080010ff */
[----:B--2---:R-:W-:Y:S05]  /*b0c0*/  @!P0 BRA `(.L_x_146) ;  /* 0xfffffffc00f08947 */ /* 0x004fea000383ffff */
[----:B------:R-:W-:Y:S05]  /*b0d0*/  BRA `(.L_x_147) ;  /* 0xffffff7400c07947 */ /* 0x000fea000383ffff */
.L_x_45:
[----:B-1----:R1:W2:Y:S02]  /*b0e0*/  SYNCS.PHASECHK.TRANS64.TRYWAIT P1, [R0+URZ+0xb0], R5 ;  /* 0x0000b005000075a7 */ /* 0x0022a400080211ff */
[----:B--2---:R-:W-:Y:S05]  /*b0f0*/  @!P1 NANOSLEEP.SYNCS 0x989680 ;  /* 0x009896800000995d */ /* 0x004fea0003900000 */
[----:B------:R-:W2:Y:S02]  /*b100*/  @!P1 SYNCS.PHASECHK.TRANS64 P1, [R0+URZ+0xb0], R5 ;  /* 0x0000b005000095a7 */ /* 0x000ea400080210ff */
[----:B--2---:R-:W-:Y:S05]  /*b110*/  @!P1 BRA `(.L_x_45) ;  /* 0xfffffffc00f09947 */ /* 0x004fea000383ffff */
[----:B------:R-:W-:Y:S05]  /*b120*/  BRA `(.L_x_148) ;  /* 0xffffff7400f07947 */ /* 0x000fea000383ffff */
.L_x_48:
[----:B------:R-:W-:-:S07]  /*b130*/  MOV R0, UR5 ;  /* 0x0000000500007c02 */ /* 0x000fce0008000f00 */
.L_x_149:
[----:B-1----:R1:W2:Y:S02]  /*b140*/  SYNCS.PHASECHK.TRANS64.TRYWAIT P0, [R0+URZ+0xc0], R3 ;  /* 0x0000c003000075a7 */ /* 0x0022a400080011ff */
[----:B--2---:R-:W-:Y:S05]  /*b150*/  @!P0 NANOSLEEP.SYNCS 0x989680 ;  /* 0x009896800000895d */ /* 0x004fea0003900000 */
[----:B------:R-:W2:Y:S02]  /*b160*/  @!P0 SYNCS.PHASECHK.TRANS64 P0, [R0+URZ+0xc0], R3 ;  /* 0x0000c003000085a7 */ /* 0x000ea400080010ff */
[----:B--2---:R-:W-:Y:S05]  /*b170*/  @!P0 BRA `(.L_x_149) ;  /* 0xfffffffc00f08947 */ /* 0x004fea000383ffff */
[----:B------:R-:W-:Y:S05]  /*b180*/  BRA `(.L_x_47) ;  /* 0xffffff7800447947 */ /* 0x000fea000383ffff */
.L_x_55:
[----:B-1----:R1:W2:Y:S02]  /*b190*/  SYNCS.PHASECHK.TRANS64.TRYWAIT P1, [R0+URZ+0xb0], R5 ;  /* 0x0000b005000075a7 */ /* 0x0022a400080211ff */
[----:B--2---:R-:W-:Y:S05]  /*b1a0*/  @!P1 NANOSLEEP.SYNCS 0x989680 ;  /* 0x009896800000995d */ /* 0x004fea0003900000 */
[----:B------:R-:W2:Y:S02]  /*b1b0*/  @!P1 SYNCS.PHASECHK.TRANS64 P1, [R0+URZ+0xb0], R5 ;  /* 0x0000b005000095a7 */ /* 0x000ea400080210ff */
[----:B--2---:R-:W-:Y:S05]  /*b1c0*/  @!P1 BRA `(.L_x_55) ;  /* 0xfffffffc00f09947 */ /* 0x004fea000383ffff */
[----:B------:R-:W-:Y:S05]  /*b1d0*/  BRA `(.L_x_150) ;  /* 0xffffff7c00a47947 */ /* 0x000fea000383ffff */
.L_x_56:
[----:B------:R-:W-:-:S07]  /*b1e0*/  MOV R3, UR8 ;  /* 0x0000000800037c02 */ /* 0x000fce0008000f00 */
.L_x_151:
[----:B-1----:R1:W2:Y:S02]  /*b1f0*/  SYNCS.PHASECHK.TRANS64.TRYWAIT P0, [R3+URZ+0xe0], R0 ;  /* 0x0000e000030075a7 */ /* 0x0022a400080011ff */
[----:B--2---:R-:W-:Y:S05]  /*b200*/  @!P0 NANOSLEEP.SYNCS 0x989680 ;  /* 0x009896800000895d */ /* 0x004fea0003900000 */
[----:B------:R-:W2:Y:S02]  /*b210*/  @!P0 SYNCS.PHASECHK.TRANS64 P0, [R3+URZ+0xe0], R0 ;  /* 0x0000e000030085a7 */ /* 0x000ea400080010ff */
[----:B--2---:R-:W-:Y:S05]  /*b220*/  @!P0 BRA `(.L_x_151) ;  /* 0xfffffffc00f08947 */ /* 0x004fea000383ffff */
[----:B------:R-:W-:Y:S05]  /*b230*/  BRA `(.L_x_152) ;  /* 0xffffff7c00dc7947 */ /* 0x000fea000383ffff */
.L_x_59:
[----:B------:R-:W-:Y:S07]  /*b240*/  MOV R0, UR7 ;  /* 0x0000000700007c02 */ /* 0x000fee0008000f00 */
.L_x_153:
[----:B-1----:R1:W2:Y:S02]  /*b250*/  SYNCS.PHASECHK.TRANS64.TRYWAIT P0, [R0+URZ], R3 ;  /* 0x00000003000075a7 */ /* 0x0022a400080011ff */
[----:B--2---:R-:W-:Y:S05]  /*b260*/  @!P0 NANOSLEEP.SYNCS 0x989680 ;  /* 0x009896800000895d */ /* 0x004fea0003900000 */
[----:B------:R-:W2:Y:S02]  /*b270*/  @!P0 SYNCS.PHASECHK.TRANS64 P0, [R0+URZ], R3 ;  /* 0x00000003000085a7 */ /* 0x000ea400080010ff */
[----:B--2---:R-:W-:Y:S05]  /*b280*/  @!P0 BRA `(.L_x_153) ;  /* 0xfffffffc00f08947 */ /* 0x004fea000383ffff */
[----:B------:R-:W-:Y:S05]  /*b290*/  BRA `(.L_x_58) ;  /* 0xffffff7c00f87947 */ /* 0x000fea000383ffff */
.L_x_62:
[----:B------:R-:W-:-:S07]  /*b2a0*/  MOV R0, UR5 ;  /* 0x0000000500007c02 */ /* 0x000fce0008000f00 */
.L_x_154:
[----:B--2---:R2:W3:Y:S02]  /*b2b0*/  SYNCS.PHASECHK.TRANS64.TRYWAIT P0, [R0+URZ], R3 ;  /* 0x00000003000075a7 */ /* 0x0044e400080011ff */
[----:B---3--:R-:W-:Y:S05]  /*b2c0*/  @!P0 NANOSLEEP.SYNCS 0x989680 ;  /* 0x009896800000895d */ /* 0x008fea0003900000 */
[----:B------:R-:W3:Y:S02]  /*b2d0*/  @!P0 SYNCS.PHASECHK.TRANS64 P0, [R0+URZ], R3 ;  /* 0x00000003000085a7 */ /* 0x000ee400080010ff */
[----:B---3--:R-:W-:Y:S05]  /*b2e0*/  @!P0 BRA `(.L_x_154) ;  /* 0xfffffffc00f08947 */ /* 0x008fea000383ffff */
[----:B------:R-:W-:Y:S05]  /*b2f0*/  BRA `(.L_x_155) ;  /* 0xffffff8000ac7947 */ /* 0x000fea000383ffff */
.L_x_63:
[----:B------:R-:W-:-:S07]  /*b300*/  MOV R0, UR7 ;  /* 0x0000000700007c02 */ /* 0x000fce0008000f00 */
.L_x_156:
[----:B--2---:R2:W3:Y:S02]  /*b310*/  SYNCS.PHASECHK.TRANS64.TRYWAIT P0, [R0+URZ], R3 ;  /* 0x00000003000075a7 */ /* 0x0044e400080011ff */
[----:B---3--:R-:W-:Y:S05]  /*b320*/  @!P0 NANOSLEEP.SYNCS 0x989680 ;  /* 0x009896800000895d */ /* 0x008fea0003900000 */
[----:B------:R-:W3:Y:S02]  /*b330*/  @!P0 SYNCS.PHASECHK.TRANS64 P0, [R0+URZ], R3 ;  /* 0x00000003000085a7 */ /* 0x000ee400080010ff */
[----:B---3--:R-:W-:Y:S05]  /*b340*/  @!P0 BRA `(.L_x_156) ;  /* 0xfffffffc00f08947 */ /* 0x008fea000383ffff */
[----:B------:R-:W-:Y:S05]  /*b350*/  BRA `(.L_x_157) ;  /* 0xffffff8000b87947 */ /* 0x000fea000383ffff */
.L_x_68:
[----:B--2---:R2:W3:Y:S02]  /*b360*/  SYNCS.PHASECHK.TRANS64.TRYWAIT P0, [R0+URZ+0xb0], R3 ;  /* 0x0000b003000075a7 */ /* 0x0044e400080011ff */
[----:B---3--:R-:W-:Y:S05]  /*b370*/  @!P0 NANOSLEEP.SYNCS 0x989680 ;  /* 0x009896800000895d */ /* 0x008fea0003900000 */
[----:B------:R-:W3:Y:S02]  /*b380*/  @!P0 SYNCS.PHASECHK.TRANS64 P0, [R0+URZ+0xb0], R3 ;  /* 0x0000b003000085a7 */ /* 0x000ee400080010ff */
[----:B---3--:R-:W-:Y:S05]  /*b390*/  @!P0 BRA `(.L_x_68) ;  /* 0xfffffffc00f08947 */ /* 0x008fea000383ffff */
[----:B------:R-:W-:Y:S05]  /*b3a0*/  BRA `(.L_x_158) ;  /* 0xffffff8400c47947 */ /* 0x000fea000383ffff */
.L_x_71:
[----:B------:R-:W-:Y:S07]  /*b3b0*/  MOV R0, UR7 ;  /* 0x0000000700007c02 */ /* 0x000fee0008000f00 */
.L_x_159:
[----:B--2---:R2:W3:Y:S02]  /*b3c0*/  SYNCS.PHASECHK.TRANS64.TRYWAIT P0, [R0+URZ+0xa8], R3 ;  /* 0x0000a803000075a7 */ /* 0x0044e400080011ff */
[----:B---3--:R-:W-:Y:S05]  /*b3d0*/  @!P0 NANOSLEEP.SYNCS 0x989680 ;  /* 0x009896800000895d */ /* 0x008fea0003900000 */
[----:B------:R-:W3:Y:S02]  /*b3e0*/  @!P0 SYNCS.PHASECHK.TRANS64 P0, [R0+URZ+0xa8], R3 ;  /* 0x0000a803000085a7 */ /* 0x000ee400080010ff */
[----:B---3--:R-:W-:Y:S05]  /*b3f0*/  @!P0 BRA `(.L_x_159) ;  /* 0xfffffffc00f08947 */ /* 0x008fea000383ffff */
[----:B------:R-:W-:Y:S05]  /*b400*/  BRA `(.L_x_70) ;  /* 0xffffff8800a47947 */ /* 0x000fea000383ffff */
.L_x_74:
[----:B------:R-:W-:Y:S07]  /*b410*/  MOV R3, UR7 ;  /* 0x0000000700037c02 */ /* 0x000fee0008000f00 */
.L_x_160:
[----:B-1----:R1:W2:Y:S02]  /*b420*/  SYNCS.PHASECHK.TRANS64.TRYWAIT P0, [R3+URZ+0x80], R12 ;  /* 0x0000800c030075a7 */ /* 0x0022a400080011ff */
[----:B--2---:R-:W-:Y:S05]  /*b430*/  @!P0 NANOSLEEP.SYNCS 0x989680 ;  /* 0x009896800000895d */ /* 0x004fea0003900000 */
[----:B------:R-:W2:Y:S02]  /*b440*/  @!P0 SYNCS.PHASECHK.TRANS64 P0, [R3+URZ+0x80], R12 ;  /* 0x0000800c030085a7 */ /* 0x000ea400080010ff */
[----:B--2---:R-:W-:Y:S05]  /*b450*/  @!P0 BRA `(.L_x_160) ;  /* 0xfffffffc00f08947 */ /* 0x004fea000383ffff */
[----:B------:R-:W-:Y:S05]  /*b460*/  BRA `(.L_x_161) ;  /* 0xffffff8c001c7947 */ /* 0x000fea000383ffff */
.L_x_75:
[----:B-1----:R-:W-:Y:S07]  /*b470*/  MOV R3, UR7 ;  /* 0x0000000700037c02 */ /* 0x002fee0008000f00 */
.L_x_162:
[----:B-1----:R1:W2:Y:S02]  /*b480*/  SYNCS.PHASECHK.TRANS64.TRYWAIT P0, [R3+URZ+0x88], R12 ;  /* 0x0000880c030075a7 */ /* 0x0022a400080011ff */
[----:B--2---:R-:W-:Y:S05]  /*b490*/  @!P0 NANOSLEEP.SYNCS 0x989680 ;  /* 0x009896800000895d */ /* 0x004fea0003900000 */
[----:B------:R-:W2:Y:S02]  /*b4a0*/  @!P0 SYNCS.PHASECHK.TRANS64 P0, [R3+URZ+0x88], R12 ;  /* 0x0000880c030085a7 */ /* 0x000ea400080010ff */
[----:B--2---:R-:W-:Y:S05]  /*b4b0*/  @!P0 BRA `(.L_x_162) ;  /* 0xfffffffc00f08947 */ /* 0x004fea000383ffff */
[----:B------:R-:W-:Y:S05]  /*b4c0*/  BRA `(.L_x_163) ;  /* 0xffffff8c00587947 */ /* 0x000fea000383ffff */
.L_x_76:
[----:B-1----:R-:W-:Y:S07]  /*b4d0*/  MOV R3, UR7 ;  /* 0x0000000700037c02 */ /* 0x002fee0008000f00 */
.L_x_164:
[----:B-1----:R1:W2:Y:S02]  /*b4e0*/  SYNCS.PHASECHK.TRANS64.TRYWAIT P0, [R3+URZ+0x90], R12 ;  /* 0x0000900c030075a7 */ /* 0x0022a400080011ff */
[----:B--2---:R-:W-:Y:S05]  /*b4f0*/  @!P0 NANOSLEEP.SYNCS 0x989680 ;  /* 0x009896800000895d */ /* 0x004fea0003900000 */
[----:B------:R-:W2:Y:S02]  /*b500*/  @!P0 SYNCS.PHASECHK.TRANS64 P0, [R3+URZ+0x90], R12 ;  /* 0x0000900c030085a7 */ /* 0x000ea400080010ff */
[----:B--2---:R-:W-:Y:S05]  /*b510*/  @!P0 BRA `(.L_x_164) ;  /* 0xfffffffc00f08947 */ /* 0x004fea000383ffff */
[----:B------:R-:W-:Y:S05]  /*b520*/  BRA `(.L_x_165) ;  /* 0xffffff8c00a07947 */ /* 0x000fea000383ffff */
.L_x_77:
[----:B------:R-:W-:Y:S07]  /*b530*/  MOV R3, UR7 ;  /* 0x0000000700037c02 */ /* 0x000fee0008000f00 */
.L_x_166:
[----:B-1----:R1:W2:Y:S02]  /*b540*/  SYNCS.PHASECHK.TRANS64.TRYWAIT P0, [R3+URZ+0x98], R12 ;  /* 0x0000980c030075a7 */ /* 0x0022a400080011ff */
[----:B--2---:R-:W-:Y:S05]  /*b550*/  @!P0 NANOSLEEP.SYNCS 0x989680 ;  /* 0x009896800000895d */ /* 0x004fea0003900000 */
[----:B------:R-:W2:Y:S02]  /*b560*/  @!P0 SYNCS.PHASECHK.TRANS64 P0, [R3+URZ+0x98], R12 ;  /* 0x0000980c030085a7 */ /* 0x000ea400080010ff */
[----:B--2---:R-:W-:Y:S05]  /*b570*/  @!P0 BRA `(.L_x_166) ;  /* 0xfffffffc00f08947 */ /* 0x004fea000383ffff */
[----:B------:R-:W-:Y:S05]  /*b580*/  BRA `(.L_x_167) ;  /* 0xffffff9000287947 */ /* 0x000fea000383ffff */
.L_x_79:
[----:B------:R-:W-:-:S07]  /*b590*/  MOV R0, UR7 ;  /* 0x0000000700007c02 */ /* 0x000fce0008000f00 */
.L_x_168:
[----:B-1----:R1:W3:Y:S02]  /*b5a0*/  SYNCS.PHASECHK.TRANS64.TRYWAIT P0, [R0+URZ+0x80], R3 ;  /* 0x00008003000075a7 */ /* 0x0022e400080011ff */
[----:B---3--:R-:W-:Y:S05]  /*b5b0*/  @!P0 NANOSLEEP.SYNCS 0x989680 ;  /* 0x009896800000895d */ /* 0x008fea0003900000 */
[----:B------:R-:W3:Y:S02]  /*b5c0*/  @!P0 SYNCS.PHASECHK.TRANS64 P0, [R0+URZ+0x80], R3 ;  /* 0x00008003000085a7 */ /* 0x000ee400080010ff */
[----:B---3--:R-:W-:Y:S05]  /*b5d0*/  @!P0 BRA `(.L_x_168) ;  /* 0xfffffffc00f08947 */ /* 0x008fea000383ffff */
[----:B------:R-:W-:Y:S05]  /*b5e0*/  BRA `(.L_x_169) ;  /* 0xffffff9000987947 */ /* 0x000fea000383ffff */
.L_x_80:
[----:B-1----:R-:W-:-:S07]  /*b5f0*/  MOV R0, UR7 ;  /* 0x0000000700007c02 */ /* 0x002fce0008000f00 */
.L_x_170:
[----:B-1----:R1:W3:Y:S02]  /*b600*/  SYNCS.PHASECHK.TRANS64.TRYWAIT P0, [R0+URZ+0x88], R3 ;  /* 0x00008803000075a7 */ /* 0x0022e400080011ff */
[----:B---3--:R-:W-:Y:S05]  /*b610*/  @!P0 NANOSLEEP.SYNCS 0x989680 ;  /* 0x009896800000895d */ /* 0x008fea0003900000 */
[----:B------:R-:W3:Y:S02]  /*b620*/  @!P0 SYNCS.PHASECHK.TRANS64 P0, [R0+URZ+0x88], R3 ;  /* 0x00008803000085a7 */ /* 0x000ee400080010ff */
[----:B---3--:R-:W-:Y:S05]  /*b630*/  @!P0 BRA `(.L_x_170) ;  /* 0xfffffffc00f08947 */ /* 0x008fea000383ffff */
[----:B------:R-:W-:Y:S05]  /*b640*/  BRA `(.L_x_171) ;  /* 0xffffff9000887947 */ /* 0x000fea000383ffff */
.L_x_81:
[----:B-1----:R-:W-:-:S07]  /*b650*/  MOV R0, UR7 ;  /* 0x0000000700007c02 */ /* 0x002fce0008000f00 */
.L_x_172:
[----:B-1----:R1:W3:Y:S02]  /*b660*/  SYNCS.PHASECHK.TRANS64.TRYWAIT P0, [R0+URZ+0x90], R3 ;  /* 0x00009003000075a7 */ /* 0x0022e400080011ff */
[----:B---3--:R-:W-:Y:S05]  /*b670*/  @!P0 NANOSLEEP.SYNCS 0x989680 ;  /* 0x009896800000895d */ /* 0x008fea0003900000 */
[----:B------:R-:W3:Y:S02]  /*b680*/  @!P0 SYNCS.PHASECHK.TRANS64 P0, [R0+URZ+0x90], R3 ;  /* 0x00009003000085a7 */ /* 0x000ee400080010ff */
[----:B---3--:R-:W-:Y:S05]  /*b690*/  @!P0 BRA `(.L_x_172) ;  /* 0xfffffffc00f08947 */ /* 0x008fea000383ffff */
[----:B------:R-:W-:Y:S05]  /*b6a0*/  BRA `(.L_x_173) ;  /* 0xffffff9000787947 */ /* 0x000fea000383ffff */
.L_x_83:
[----:B--2---:R2:W4:Y:S02]  /*b6b0*/  SYNCS.PHASECHK.TRANS64.TRYWAIT P0, [R0+URZ+0xb0], R3 ;  /* 0x0000b003000075a7 */ /* 0x00452400080011ff */
[----:B----4-:R-:W-:Y:S05]  /*b6c0*/  @!P0 NANOSLEEP.SYNCS 0x989680 ;  /* 0x009896800000895d */ /* 0x010fea0003900000 */
[----:B------:R-:W4:Y:S02]  /*b6d0*/  @!P0 SYNCS.PHASECHK.TRANS64 P0, [R0+URZ+0xb0], R3 ;  /* 0x0000b003000085a7 */ /* 0x000f2400080010ff */
[----:B----4-:R-:W-:Y:S05]  /*b6e0*/  @!P0 BRA `(.L_x_83) ;  /* 0xfffffffc00f08947 */ /* 0x010fea000383ffff */
[----:B------:R-:W-:Y:S05]  /*b6f0*/  BRA `(.L_x_174) ;  /* 0xffffff94004c7947 */ /* 0x000fea000383ffff */
.L_x_94:
[----:B-1----:R-:W-:Y:S04]  /*b700*/  MOV R2, UR48 ;  /* 0x0000003000027c02 */ /* 0x002fe80008000f00 */
[----:B------:R1:W3:Y:S03]  /*b710*/  SYNCS.PHASECHK.TRANS64.TRYWAIT P1, [R2+URZ+0x60], R3 ;  /* 0x00006003020075a7 */ /* 0x0002e600080211ff */
[----:B---3--:R-:W-:Y:S05]  /*b720*/  @!P1 NANOSLEEP.SYNCS 0x989680 ;  /* 0x009896800000995d */ /* 0x008fea0003900000 */
[----:B------:R-:W3:Y:S02]  /*b730*/  @!P1 SYNCS.PHASECHK.TRANS64 P1, [R2+URZ+0x60], R3 ;  /* 0x00006003020095a7 */ /* 0x000ee400080210ff */
[----:B---3--:R-:W-:Y:S05]  /*b740*/  @!P1 BRA `(.L_x_94) ;  /* 0xfffffffc00ec9947 */ /* 0x008fea000383ffff */
[----:B------:R-:W-:Y:S05]  /*b750*/  BRA `(.L_x_93) ;  /* 0xffffffa000cc7947 */ /* 0x000fea000383ffff */
.L_x_96:
[----:B-1----:R1:W4:Y:S02]  /*b760*/  SYNCS.PHASECHK.TRANS64.TRYWAIT P0, [R87+URZ+0xd0], R0 ;  /* 0x0000d000570075a7 */ /* 0x00232400080011ff */
[----:B----4-:R-:W-:Y:S05]  /*b770*/  @!P0 NANOSLEEP.SYNCS 0x989680 ;  /* 0x009896800000895d */ /* 0x010fea0003900000 */
[----:B------:R-:W4:Y:S02]  /*b780*/  @!P0 SYNCS.PHASECHK.TRANS64 P0, [R87+URZ+0xd0], R0 ;  /* 0x0000d000570085a7 */ /* 0x000f2400080010ff */
[----:B----4-:R-:W-:Y:S05]  /*b790*/  @!P0 BRA `(.L_x_96) ;  /* 0xfffffffc00f08947 */ /* 0x010fea000383ffff */
[----:B------:R-:W-:Y:S05]  /*b7a0*/  BRA `(.L_x_95) ;  /* 0xffffffa400047947 */ /* 0x000fea000383ffff */
.L_x_105:
[----:B--2---:R2:W4:Y:S02]  /*b7b0*/  SYNCS.PHASECHK.TRANS64.TRYWAIT P0, [R3+URZ+0x60], R0 ;  /* 0x00006000030075a7 */ /* 0x00452400080011ff */
[----:B----4-:R-:W-:Y:S05]  /*b7c0*/  @!P0 NANOSLEEP.SYNCS 0x989680 ;  /* 0x009896800000895d */ /* 0x010fea0003900000 */
[----:B------:R-:W4:Y:S02]  /*b7d0*/  @!P0 SYNCS.PHASECHK.TRANS64 P0, [R3+URZ+0x60], R0 ;  /* 0x00006000030085a7 */ /* 0x000f2400080010ff */
[----:B----4-:R-:W-:Y:S05]  /*b7e0*/  @!P0 BRA `(.L_x_105) ;  /* 0xfffffffc00f08947 */ /* 0x010fea000383ffff */
[----:B------:R-:W-:Y:S05]  /*b7f0*/  BRA `(.L_x_104) ;  /* 0xffffffb400b07947 */ /* 0x000fea000383ffff */
.L_x_113:
[----:B-1----:R1:W4:Y:S02]  /*b800*/  SYNCS.PHASECHK.TRANS64.TRYWAIT P0, [R0+URZ+0x60], R7 ;  /* 0x00006007000075a7 */ /* 0x00232400080011ff */
[----:B----4-:R-:W-:Y:S05]  /*b810*/  @!P0 NANOSLEEP.SYNCS 0x989680 ;  /* 0x009896800000895d */ /* 0x010fea0003900000 */
[----:B------:R-:W4:Y:S02]  /*b820*/  @!P0 SYNCS.PHASECHK.TRANS64 P0, [R0+URZ+0x60], R7 ;  /* 0x00006007000085a7 */ /* 0x000f2400080010ff */
[----:B----4-:R-:W-:Y:S05]  /*b830*/  @!P0 BRA `(.L_x_113) ;  /* 0xfffffffc00f08947 */ /* 0x010fea000383ffff */
[----:B------:R-:W-:Y:S05]  /*b840*/  BRA `(.L_x_112) ;  /* 0xffffffc800a47947 */ /* 0x000fea000383ffff */
.L_x_121:
[----:B-1----:R1:W2:Y:S02]  /*b850*/  SYNCS.PHASECHK.TRANS64.TRYWAIT P0, [R3+URZ+0x60], R0 ;  /* 0x00006000030075a7 */ /* 0x0022a400080011ff */
[----:B--2---:R-:W-:Y:S05]  /*b860*/  @!P0 NANOSLEEP.SYNCS 0x989680 ;  /* 0x009896800000895d */ /* 0x004fea0003900000 */
[----:B------:R-:W2:Y:S02]  /*b870*/  @!P0 SYNCS.PHASECHK.TRANS64 P0, [R3+URZ+0x60], R0 ;  /* 0x00006000030085a7 */ /* 0x000ea400080010ff */
[----:B--2---:R-:W-:Y:S05]  /*b880*/  @!P0 BRA `(.L_x_121) ;  /* 0xfffffffc00f08947 */ /* 0x004fea000383ffff */
[----:B------:R-:W-:Y:S05]  /*b890*/  BRA `(.L_x_120) ;  /* 0xffffffdc00987947 */ /* 0x000fea000383ffff */
        .weak           $__internal_0_$__cuda_sm10x_tcgen05_guardrail_trap_col_being_dealloced_not_returned_by_alloc
        .type           $__internal_0_$__cuda_sm10x_tcgen05_guardrail_trap_col_being_dealloced_not_returned_by_alloc,@function
        .size           $__internal_0_$__cuda_sm10x_tcgen05_guardrail_trap_col_being_dealloced_not_returned_by_alloc,($__internal_1_$__cuda_sm10x_tcgen05_guardrail_trap_phase_invalid_during_alloc - $__internal_0_$__cuda_sm10x_tcgen05_guardrail_trap_col_being_dealloced_not_returned_by_alloc)
$__internal_0_$__cuda_sm10x_tcgen05_guardrail_trap_col_being_dealloced_not_returned_by_alloc:
[----:B------:R-:W-:Y:S05]  /*b8a0*/  BPT.TRAP 0x1 ;  /* 0x000000040000795c */ /* 0x000fea0000300000 */
[----:B------:R-:W-:-:S04]  /*b8b0*/  HFMA2 R3, -RZ, RZ, 0, 0 ;  /* 0x00000000ff037431 */ /* 0x000fc800000001ff */
[----:B------:R-:W-:Y:S05]  /*b8c0*/  RET.REL.NODEC R2 `(_ZN7cutlass13device_kernelINS_4gemm6kernel13GemmUniversalIN4cute5tupleIJiiiiEEENS1_10collective13CollectiveMmaINS1_35MainloopSm100TmaUmmaWarpSpecializedILi6ELi2ELi2ENS5_IJNS4_1CILi1EEESB_SB_EEEEENS5_IJNSA_ILi128EEENSA_ILi256EEENSA_ILi32EEEEEENS_10bfloat16_tENS5_IJlSB_lEEESI_SJ_NS4_8TiledMMAINS4_8MMA_AtomIJNS4_20SM100_MMA_F16BF16_SSISI_SI_fLi128ELi256ELNS4_4UMMA5MajorE0ELSO_0ELNSN_7ScaleInE0ELSP_0EEEEEENS4_6LayoutISC_NS5_IJNSA_ILi0EEEST_ST_EEEEENS5_IJNS4_10UnderscoreESW_SW_EEEEENS4_13SM90_TMA_LOADENS4_14ComposedLayoutINS4_7SwizzleILi2ELi4ELi3EEENS4_18smem_ptr_flag_bitsILi16EEENSS_INS5_IJNSA_ILi8EEESG_EEENS5_IJSG_SB_EEEEEEEvNS4_8identityESZ_S19_vS1A_EENS_8epilogue10collective18CollectiveEpilogueINS1C_23Sm100TmaWarpSpecializedILi4ELi2ELi64ELb1ELb0EEEJSH_NS5_IJNSS_ISE_SB_EENSS_INSA_ILi64EEESB_EEEEESI_SJ_SI_SJ_NS1C_6fusion15FusionCallbacksIS1G_NS1L_17LinearCombinationISI_fSI_fLNS_15FloatRoundStyleE2EEESH_S1K_JEEENS4_5SM1004TMEM4LOAD26SM100_TMEM_LOAD_32dp32b64xESZ_NS10_INS11_ILi3ELi4ELi3EEES14_NSS_INS5_IJS15_S1I_EEENS5_IJS1I_SB_EEEEEEENS4_39AutoVectorizingCopyWithAssumedAlignmentILi128EEENS4_14SM90_TMA_STOREES1Z_S21_S21_EEEvvEEEEvNT_6ParamsE) ;  /* 0xffffff4402cc7950 */ /* 0x000fea0003c3ffff */
        .weak           $__internal_1_$__cuda_sm10x_tcgen05_guardrail_trap_phase_invalid_during_alloc
        .type           $__internal_1_$__cuda_sm10x_tcgen05_guardrail_trap_phase_invalid_during_alloc,@function
        .size           $__internal_1_$__cuda_sm10x_tcgen05_guardrail_trap_phase_invalid_during_alloc,($__internal_2_$__cuda_sm10x_tcgen05_guardrail_trap_unallocated_columns_being_dealloced - $__internal_1_$__cuda_sm10x_tcgen05_guardrail_trap_phase_invalid_during_alloc)
$__internal_1_$__cuda_sm10x_tcgen05_guardrail_trap_phase_invalid_during_alloc:
[----:B------:R-:W-:Y:S05]  /*b8d0*/  BPT.TRAP 0x1 ;  /* 0x000000040000795c */ /* 0x000fea0000300000 */
[----:B------:R-:W-:-:S04]  /*b8e0*/  MOV R3, 0x0 ;  /* 0x0000000000037802 */ /* 0x000fc80000000f00 */
[----:B------:R-:W-:Y:S05]  /*b8f0*/  RET.REL.NODEC R2 `(_ZN7cutlass13device_kernelINS_4gemm6kernel13GemmUniversalIN4cute5tupleIJiiiiEEENS1_10collective13CollectiveMmaINS1_35MainloopSm100TmaUmmaWarpSpecializedILi6ELi2ELi2ENS5_IJNS4_1CILi1EEESB_SB_EEEEENS5_IJNSA_ILi128EEENSA_ILi256EEENSA_ILi32EEEEEENS_10bfloat16_tENS5_IJlSB_lEEESI_SJ_NS4_8TiledMMAINS4_8MMA_AtomIJNS4_20SM100_MMA_F16BF16_SSISI_SI_fLi128ELi256ELNS4_4UMMA5MajorE0ELSO_0ELNSN_7ScaleInE0ELSP_0EEEEEENS4_6LayoutISC_NS5_IJNSA_ILi0EEEST_ST_EEEEENS5_IJNS4_10UnderscoreESW_SW_EEEEENS4_13SM90_TMA_LOADENS4_14ComposedLayoutINS4_7SwizzleILi2ELi4ELi3EEENS4_18smem_ptr_flag_bitsILi16EEENSS_INS5_IJNSA_ILi8EEESG_EEENS5_IJSG_SB_EEEEEEEvNS4_8identityESZ_S19_vS1A_EENS_8epilogue10collective18CollectiveEpilogueINS1C_23Sm100TmaWarpSpecializedILi4ELi2ELi64ELb1ELb0EEEJSH_NS5_IJNSS_ISE_SB_EENSS_INSA_ILi64EEESB_EEEEESI_SJ_SI_SJ_NS1C_6fusion15FusionCallbacksIS1G_NS1L_17LinearCombinationISI_fSI_fLNS_15FloatRoundStyleE2EEESH_S1K_JEEENS4_5SM1004TMEM4LOAD26SM100_TMEM_LOAD_32dp32b64xESZ_NS10_INS11_ILi3ELi4ELi3EEES14_NSS_INS5_IJS15_S1I_EEENS5_IJS1I_SB_EEEEEEENS4_39AutoVectorizingCopyWithAssumedAlignmentILi128EEENS4_14SM90_TMA_STOREES1Z_S21_S21_EEEvvEEEEvNT_6ParamsE) ;  /* 0xffffff4402c07950 */ /* 0x000fea0003c3ffff */
        .weak           $__internal_2_$__cuda_sm10x_tcgen05_guardrail_trap_unallocated_columns_being_dealloced
        .type           $__internal_2_$__cuda_sm10x_tcgen05_guardrail_trap_unallocated_columns_being_dealloced,@function
        .size           $__internal_2_$__cuda_sm10x_tcgen05_guardrail_trap_unallocated_columns_being_dealloced,(.L_x_176 - $__internal_2_$__cuda_sm10x_tcgen05_guardrail_trap_unallocated_columns_being_dealloced)
$__internal_2_$__cuda_sm10x_tcgen05_guardrail_trap_unallocated_columns_being_dealloced:
[----:B------:R-:W-:Y:S05]  /*b900*/  BPT.TRAP 0x1 ;  /* 0x000000040000795c */ /* 0x000fea0000300000 */
[----:B------:R-:W-:-:S04]  /*b910*/  HFMA2 R3, -RZ, RZ, 0, 0 ;  /* 0x00000000ff037431 */ /* 0x000fc800000001ff */
[----:B------:R-:W-:Y:S05]  /*b920*/  RET.REL.NODEC R2 `(_ZN7cutlass13device_kernelINS_4gemm6kernel13GemmUniversalIN4cute5tupleIJiiiiEEENS1_10collective13CollectiveMmaINS1_35MainloopSm100TmaUmmaWarpSpecializedILi6ELi2ELi2ENS5_IJNS4_1CILi1EEESB_SB_EEEEENS5_IJNSA_ILi128EEENSA_ILi256EEENSA_ILi32EEEEEENS_10bfloat16_tENS5_IJlSB_lEEESI_SJ_NS4_8TiledMMAINS4_8MMA_AtomIJNS4_20SM100_MMA_F16BF16_SSISI_SI_fLi128ELi256ELNS4_4UMMA5MajorE0ELSO_0ELNSN_7ScaleInE0ELSP_0EEEEEENS4_6LayoutISC_NS5_IJNSA_ILi0EEEST_ST_EEEEENS5_IJNS4_10UnderscoreESW_SW_EEEEENS4_13SM90_TMA_LOADENS4_14ComposedLayoutINS4_7SwizzleILi2ELi4ELi3EEENS4_18smem_ptr_flag_bitsILi16EEENSS_INS5_IJNSA_ILi8EEESG_EEENS5_IJSG_SB_EEEEEEEvNS4_8identityESZ_S19_vS1A_EENS_8epilogue10collective18CollectiveEpilogueINS1C_23Sm100TmaWarpSpecializedILi4ELi2ELi64ELb1ELb0EEEJSH_NS5_IJNSS_ISE_SB_EENSS_INSA_ILi64EEESB_EEEEESI_SJ_SI_SJ_NS1C_6fusion15FusionCallbacksIS1G_NS1L_17LinearCombinationISI_fSI_fLNS_15FloatRoundStyleE2EEESH_S1K_JEEENS4_5SM1004TMEM4LOAD26SM100_TMEM_LOAD_32dp32b64xESZ_NS10_INS11_ILi3ELi4ELi3EEES14_NSS_INS5_IJS15_S1I_EEENS5_IJS1I_SB_EEEEEEENS4_39AutoVectorizingCopyWithAssumedAlignmentILi128EEENS4_14SM90_TMA_STOREES1Z_S21_S21_EEEvvEEEEvNT_6ParamsE) ;  /* 0xffffff4402b47950 */ /* 0x000fea0003c3ffff */
.L_x_175:
[----:B------:R-:W-:-:S00]  /*b930*/  BRA `(.L_x_175) ;  /* 0xfffffffc00fc7947 */ /* 0x000fc0000383ffff */
[----:B------:R-:W-:-:S00]  /*b940*/  NOP ;  /* 0x0000000000007918 */ /* 0x000fc00000000000 */
        /* <DEDUP_REMOVED lines=11> */
.L_x_176:


//--------------------- .nv.global.init           --------------------------
	.section	.nv.global.init,"aw",@progbits
.nv.global.init:
	.type		$str$27,@object
	.size		$str$27,($str$28 - $str$27)
$str$27:
        /*0000*/ 	.byte	0x28, 0x61, 0x64, 0x64, 0x72, 0x65, 0x73, 0x73, 0x20, 0x26, 0x20, 0x6d, 0x61, 0x73, 0x6b, 0x29
        /*0010*/ 	.byte	0x20, 0x3d, 0x3d, 0x20, 0x30, 0x00
	.type		$str$28,@object
	.size		$str$28,($str$26 - $str$28)
$str$28:
        /*0016*/ 	.byte	0x2f, 0x74, 0x6d, 0x70, 0x2f, 0x63, 0x75, 0x74, 0x6c, 0x61, 0x73, 0x73, 0x5f, 0x73, 0x77, 0x65
        /*0026*/ 	.byte	0x65, 0x70, 0x5f, 0x73, 0x72, 0x63, 0x2f, 0x69, 0x6e, 0x63, 0x6c, 0x75, 0x64, 0x65, 0x2f, 0x63
        /*0036*/ 	.byte	0x75, 0x74, 0x65, 0x2f, 0x70, 0x6f, 0x69, 0x6e, 0x74, 0x65, 0x72, 0x5f, 0x66, 0x6c, 0x61, 0x67
        /*0046*/ 	.byte	0x67, 0x65, 0x64, 0x2e, 0x68, 0x70, 0x70, 0x00
	.type		$str$26,@object
	.size		$str$26,($str$25 - $str$26)
$str$26:
        /*004e*/ 	.byte	0x2f, 0x74, 0x6d, 0x70, 0x2f, 0x63, 0x75, 0x74, 0x6c, 0x61, 0x73, 0x73, 0x5f, 0x73, 0x77, 0x65
        /*005e*/ 	.byte	0x65, 0x70, 0x5f, 0x73, 0x72, 0x63, 0x2f, 0x69, 0x6e, 0x63, 0x6c, 0x75, 0x64, 0x65, 0x2f, 0x63
        /*006e*/ 	.byte	0x75, 0x74, 0x65, 0x2f, 0x61, 0x74, 0x6f, 0x6d, 0x2f, 0x63, 0x6f, 0x70, 0x79, 0x5f, 0x74, 0x72
        /*007e*/ 	.byte	0x61, 0x69, 0x74, 0x73, 0x5f, 0x73, 0x6d, 0x31, 0x30, 0x30, 0x2e, 0x68, 0x70, 0x70, 0x00
	.type		$str$25,@object
	.size		$str$25,(__unnamed_1 - $str$25)
$str$25:
        /*008d*/ 	.byte	0x28, 0x28, 0x75, 0x69, 0x6e, 0x74, 0x33, 0x32, 0x5f, 0x74, 0x28, 0x74, 0x68, 0x72, 0x65, 0x61
        /*009d*/ 	.byte	0x64, 0x49, 0x64, 0x78, 0x2e, 0x78, 0x29, 0x20, 0x2f, 0x20, 0x33, 0x32, 0x29, 0x20, 0x25, 0x20
        /*00ad*/ 	.byte	0x34, 0x29, 0x20, 0x3d, 0x3d, 0x20, 0x28, 0x28, 0x28, 0x74, 0x6d, 0x65, 0x6d, 0x5f, 0x61, 0x64
        /*00bd*/ 	.byte	0x64, 0x72, 0x20, 0x3e, 0x3e, 0x20, 0x31, 0x36, 0x29, 0x20, 0x2f, 0x20, 0x33, 0x32, 0x29, 0x20
        /*00cd*/ 	.byte	0x25, 0x20, 0x34, 0x29, 0x00
	.type		__unnamed_1,@object
	.size		__unnamed_1,(__unnamed_2 - __unnamed_1)
__unnamed_1:
        /*00d2*/ 	.byte	0x61, 0x75, 0x74, 0x6f, 0x20, 0x63, 0x75, 0x74, 0x65, 0x3a, 0x3a, 0x61, 0x73, 0x5f, 0x70, 0x6f
        /* <DEDUP_REMOVED lines=24> */
        /*0262*/ 	.byte	0x38, 0x31, 0x39, 0x32, 0x3e, 0x3e, 0x3e, 0x3e, 0x5d, 0x00
	.type		__unnamed_2,@object
	.size		__unnamed_2,(.L_2 - __unnamed_2)
__unnamed_2:
        /* <DEDUP_REMOVED lines=43> */
        /*051c*/ 	.byte	0x74, 0x65, 0x3a, 0x3a, 0x43, 0x3c, 0x30, 0x3e, 0x3e, 0x3e, 0x3e, 0x5d, 0x00
.L_2:


//--------------------- .nv.shared._ZN7cutlass13device_kernelINS_4gemm6kernel13GemmUniversalIN4cute5tupleIJiiiiEEENS1_10collective13CollectiveMmaINS1_35MainloopSm100TmaUmmaWarpSpecializedILi6ELi2ELi2ENS5_IJNS4_1CILi1EEESB_SB_EEEEENS5_IJNSA_ILi128EEENSA_ILi256EEENSA_ILi32EEEEEENS_10bfloat16_tENS5_IJlSB_lEEESI_SJ_NS4_8TiledMMAINS4_8MMA_AtomIJNS4_20SM100_MMA_F16BF16_SSISI_SI_fLi128ELi256ELNS4_4UMMA5MajorE0ELSO_0ELNSN_7ScaleInE0ELSP_0EEEEEENS4_6LayoutISC_NS5_IJNSA_ILi0EEEST_ST_EEEEENS5_IJNS4_10UnderscoreESW_SW_EEEEENS4_13SM90_TMA_LOADENS4_14ComposedLayoutINS4_7SwizzleILi2ELi4ELi3EEENS4_18smem_ptr_flag_bitsILi16EEENSS_INS5_IJNSA_ILi8EEESG_EEENS5_IJSG_SB_EEEEEEEvNS4_8identityESZ_S19_vS1A_EENS_8epilogue10collective18CollectiveEpilogueINS1C_23Sm100TmaWarpSpecializedILi4ELi2ELi64ELb1ELb0EEEJSH_NS5_IJNSS_ISE_SB_EENSS_INSA_ILi64EEESB_EEEEESI_SJ_SI_SJ_NS1C_6fusion15FusionCallbacksIS1G_NS1L_17LinearCombinationISI_fSI_fLNS_15FloatRoundStyleE2EEESH_S1K_JEEENS4_5SM1004TMEM4LOAD26SM100_TMEM_LOAD_32dp32b64xESZ_NS10_INS11_ILi3ELi4ELi3EEES14_NSS_INS5_IJS15_S1I_EEENS5_IJS1I_SB_EEEEEEENS4_39AutoVectorizingCopyWithAssumedAlignmentILi128EEENS4_14SM90_TMA_STOREES1Z_S21_S21_EEEvvEEEEvNT_6ParamsE --------------------------
	.section	.nv.shared._ZN7cutlass13device_kernelINS_4gemm6kernel13GemmUniversalIN4cute5tupleIJiiiiEEENS1_10collective13CollectiveMmaINS1_35MainloopSm100TmaUmmaWarpSpecializedILi6ELi2ELi2ENS5_IJNS4_1CILi1EEESB_SB_EEEEENS5_IJNSA_ILi128EEENSA_ILi256EEENSA_ILi32EEEEEENS_10bfloat16_tENS5_IJlSB_lEEESI_SJ_NS4_8TiledMMAINS4_8MMA_AtomIJNS4_20SM100_MMA_F16BF16_SSISI_SI_fLi128ELi256ELNS4_4UMMA5MajorE0ELSO_0ELNSN_7ScaleInE0ELSP_0EEEEEENS4_6LayoutISC_NS5_IJNSA_ILi0EEEST_ST_EEEEENS5_IJNS4_10UnderscoreESW_SW_EEEEENS4_13SM90_TMA_LOADENS4_14ComposedLayoutINS4_7SwizzleILi2ELi4ELi3EEENS4_18smem_ptr_flag_bitsILi16EEENSS_INS5_IJNSA_ILi8EEESG_EEENS5_IJSG_SB_EEEEEEEvNS4_8identityESZ_S19_vS1A_EENS_8epilogue10collective18CollectiveEpilogueINS1C_23Sm100TmaWarpSpecializedILi4ELi2ELi64ELb1ELb0EEEJSH_NS5_IJNSS_ISE_SB_EENSS_INSA_ILi64EEESB_EEEEESI_SJ_SI_SJ_NS1C_6fusion15FusionCallbacksIS1G_NS1L_17LinearCombinationISI_fSI_fLNS_15FloatRoundStyleE2EEESH_S1K_JEEENS4_5SM1004TMEM4LOAD26SM100_TMEM_LOAD_32dp32b64xESZ_NS10_INS11_ILi3ELi4ELi3EEES14_NSS_INS5_IJS15_S1I_EEENS5_IJS1I_SB_EEEEEEENS4_39AutoVectorizingCopyWithAssumedAlignmentILi128EEENS4_14SM90_TMA_STOREES1Z_S21_S21_EEEvvEEEEvNT_6ParamsE,"aw",@nobits
	.sectionflags	@""
	.align	16
	.zero		1024


//--------------------- .nv.shared.reserved.0     --------------------------
	.section	.nv.shared.reserved.0,"aw",@nobits
	.weak		__nv_reservedSMEM_offset_0_alias
	.size		__nv_reservedSMEM_offset_0_alias, 0, 64
	.other		__nv_reservedSMEM_offset_0_alias,@"STO_CUDA_RESERVED_SHARED STV_DEFAULT"
__nv_reservedSMEM_offset_0_alias:
	.zero		0
.nv.shared.reserved.0:
	.zero		64
	.weak		__nv_reservedSMEM_tcgen05_partition
	.type		__nv_reservedSMEM_tcgen05_partition,@object
	.size		__nv_reservedSMEM_tcgen05_partition,(.L_0 - __nv_reservedSMEM_tcgen05_partition)
__nv_reservedSMEM_tcgen05_partition:
	.zero		32
.L_0:


//--------------------- .nv.global                --------------------------
	.section	.nv.global,"aw",@nobits
.nv.global:
	.type		_ZN39_INTERNAL_95b9925f_4_k_cu_9b6e103f_73424cute1_E,@object
	.size		_ZN39_INTERNAL_95b9925f_4_k_cu_9b6e103f_73424cute1_E,(_ZN39_INTERNAL_95b9925f_4_k_cu_9b6e103f_73424cuda3std3__45__cpo6cbeginE - _ZN39_INTERNAL_95b9925f_4_k_cu_9b6e103f_73424cute1_E)
_ZN39_INTERNAL_95b9925f_4_k_cu_9b6e103f_73424cute1_E:
	.zero		1
	.type		_ZN39_INTERNAL_95b9925f_4_k_cu_9b6e103f_73424cuda3std3__45__cpo6cbeginE,@object
	.size		_ZN39_INTERNAL_95b9925f_4_k_cu_9b6e103f_73424cuda3std3__45__cpo6cbeginE,(_ZN39_INTERNAL_95b9925f_4_k_cu_9b6e103f_73424cuda3std3__48in_placeE - _ZN39_INTERNAL_95b9925f_4_k_cu_9b6e103f_73424cuda3std3__45__cpo6cbeginE)
_ZN39_INTERNAL_95b9925f_4_k_cu_9b6e103f_73424cuda3std3__45__cpo6cbeginE:
	.zero		1
	.type		_ZN39_INTERNAL_95b9925f_4_k_cu_9b6e103f_73424cuda3std3__48in_placeE,@object
	.size		_ZN39_INTERNAL_95b9925f_4_k_cu_9b6e103f_73424cuda3std3__48in_placeE,(_ZN39_INTERNAL_95b9925f_4_k_cu_9b6e103f_73424cuda3std6ranges3__45__cpo9iter_moveE - _ZN39_INTERNAL_95b9925f_4_k_cu_9b6e103f_73424cuda3std3__48in_placeE)
_ZN39_INTERNAL_95b9925f_4_k_cu_9b6e103f_73424cuda3std3__48in_placeE:
	.zero		1
	.type		_ZN39_INTERNAL_95b9925f_4_k_cu_9b6e103f_73424cuda3std6ranges3__45__cpo9iter_moveE,@object
	.size		_ZN39_INTERNAL_95b9925f_4_k_cu_9b6e103f_73424cuda3std6ranges3__45__cpo9iter_moveE,(_ZN39_INTERNAL_95b9925f_4_k_cu_9b6e103f_73424cuda3std3__45__cpo5beginE - _ZN39_INTERNAL_95b9925f_4_k_cu_9b6e103f_73424cuda3std6ranges3__45__cpo9iter_moveE)
_ZN39_INTERNAL_95b9925f_4_k_cu_9b6e103f_73424cuda3std6ranges3__45__cpo9iter_moveE:
	.zero		1
	.type		_ZN39_INTERNAL_95b9925f_4_k_cu_9b6e103f_73424cuda3std3__45__cpo5beginE,@object
	.size		_ZN39_INTERNAL_95b9925f_4_k_cu_9b6e103f_73424cuda3std3__45__cpo5beginE,(_ZN39_INTERNAL_95b9925f_4_k_cu_9b6e103f_73424cuda3std3__441_GLOBAL__N__95b9925f_4_k_cu_9b6e103f_73426ignoreE - _ZN39_INTERNAL_95b9925f_4_k_cu_9b6e103f_73424cuda3std3__45__cpo5beginE)
_ZN39_INTERNAL_95b9925f_4_k_cu_9b6e103f_73424cuda3std3__45__cpo5beginE:
	.zero		1
	.type		_ZN39_INTERNAL_95b9925f_4_k_cu_9b6e103f_73424cuda3std3__441_GLOBAL__N__95b9925f_4_k_cu_9b6e103f_73426ignoreE,@object
	.size		_ZN39_INTERNAL_95b9925f_4_k_cu_9b6e103f_73424cuda3std3__441_GLOBAL__N__95b9925f_4_k_cu_9b6e103f_73426ignoreE,(_ZN39_INTERNAL_95b9925f_4_k_cu_9b6e103f_73424cute7productE - _ZN39_INTERNAL_95b9925f_4_k_cu_9b6e103f_73424cuda3std3__441_GLOBAL__N__95b9925f_4_k_cu_9b6e103f_73426ignoreE)
_ZN39_INTERNAL_95b9925f_4_k_cu_9b6e103f_73424cuda3std3__441_GLOBAL__N__95b9925f_4_k_cu_9b6e103f_73426ignoreE:
	.zero		1
	.type		_ZN39_INTERNAL_95b9925f_4_k_cu_9b6e103f_73424cute7productE,@object
	.size		_ZN39_INTERNAL_95b9925f_4_k_cu_9b6e103f_73424cute7productE,(_ZN39_INTERNAL_95b9925f_4_k_cu_9b6e103f_73424cuda3std3__45__cpo3endE - _ZN39_INTERNAL_95b9925f_4_k_cu_9b6e103f_73424cute7productE)
_ZN39_INTERNAL_95b9925f_4_k_cu_9b6e103f_73424cute7productE:
	.zero		1
	.type		_ZN39_INTERNAL_95b9925f_4_k_cu_9b6e103f_73424cuda3std3__45__cpo3endE,@object
	.size		_ZN39_INTERNAL_95b9925f_4_k_cu_9b6e103f_73424cuda3std3__45__cpo3endE,(_ZN39_INTERNAL_95b9925f_4_k_cu_9b6e103f_73424cuda3std3__419piecewise_constructE - _ZN39_INTERNAL_95b9925f_4_k_cu_9b6e103f_73424cuda3std3__45__cpo3endE)
_ZN39_INTERNAL_95b9925f_4_k_cu_9b6e103f_73424cuda3std3__45__cpo3endE:
	.zero		1
	.type		_ZN39_INTERNAL_95b9925f_4_k_cu_9b6e103f_73424cuda3std3__419piecewise_constructE,@object
	.size		_ZN39_INTERNAL_95b9925f_4_k_cu_9b6e103f_73424cuda3std3__419piecewise_constructE,(_ZN39_INTERNAL_95b9925f_4_k_cu_9b6e103f_73424cuda3std3__45__cpo4cendE - _ZN39_INTERNAL_95b9925f_4_k_cu_9b6e103f_73424cuda3std3__419piecewise_constructE)
_ZN39_INTERNAL_95b9925f_4_k_cu_9b6e103f_73424cuda3std3__419piecewise_constructE:
	.zero		1
	.type		_ZN39_INTERNAL_95b9925f_4_k_cu_9b6e103f_73424cuda3std3__45__cpo4cendE,@object
	.size		_ZN39_INTERNAL_95b9925f_4_k_cu_9b6e103f_73424cuda3std3__45__cpo4cendE,(_ZN39_INTERNAL_95b9925f_4_k_cu_9b6e103f_73424cuda3std6ranges3__45__cpo4swapE - _ZN39_INTERNAL_95b9925f_4_k_cu_9b6e103f_73424cuda3std3__45__cpo4cendE)
_ZN39_INTERNAL_95b9925f_4_k_cu_9b6e103f_73424cuda3std3__45__cpo4cendE:
	.zero		1
	.type		_ZN39_INTERNAL_95b9925f_4_k_cu_9b6e103f_73424cuda3std6ranges3__45__cpo4swapE,@object
	.size		_ZN39_INTERNAL_95b9925f_4_k_cu_9b6e103f_73424cuda3std6ranges3__45__cpo4swapE,(.L_10 - _ZN39_INTERNAL_95b9925f_4_k_cu_9b6e103f_73424cuda3std6ranges3__45__cpo4swapE)
_ZN39_INTERNAL_95b9925f_4_k_cu_9b6e103f_73424cuda3std6ranges3__45__cpo4swapE:
	.zero		1
.L_10:


//--------------------- .nv.constant0._ZN7cutlass13device_kernelINS_4gemm6kernel13GemmUniversalIN4cute5tupleIJiiiiEEENS1_10collective13CollectiveMmaINS1_35MainloopSm100TmaUmmaWarpSpecializedILi6ELi2ELi2ENS5_IJNS4_1CILi1EEESB_SB_EEEEENS5_IJNSA_ILi128EEENSA_ILi256EEENSA_ILi32EEEEEENS_10bfloat16_tENS5_IJlSB_lEEESI_SJ_NS4_8TiledMMAINS4_8MMA_AtomIJNS4_20SM100_MMA_F16BF16_SSISI_SI_fLi128ELi256ELNS4_4UMMA5MajorE0ELSO_0ELNSN_7ScaleInE0ELSP_0EEEEEENS4_6LayoutISC_NS5_IJNSA_ILi0EEEST_ST_EEEEENS5_IJNS4_10UnderscoreESW_SW_EEEEENS4_13SM90_TMA_LOADENS4_14ComposedLayoutINS4_7SwizzleILi2ELi4ELi3EEENS4_18smem_ptr_flag_bitsILi16EEENSS_INS5_IJNSA_ILi8EEESG_EEENS5_IJSG_SB_EEEEEEEvNS4_8identityESZ_S19_vS1A_EENS_8epilogue10collective18CollectiveEpilogueINS1C_23Sm100TmaWarpSpecializedILi4ELi2ELi64ELb1ELb0EEEJSH_NS5_IJNSS_ISE_SB_EENSS_INSA_ILi64EEESB_EEEEESI_SJ_SI_SJ_NS1C_6fusion15FusionCallbacksIS1G_NS1L_17LinearCombinationISI_fSI_fLNS_15FloatRoundStyleE2EEESH_S1K_JEEENS4_5SM1004TMEM4LOAD26SM100_TMEM_LOAD_32dp32b64xESZ_NS10_INS11_ILi3ELi4ELi3EEES14_NSS_INS5_IJS15_S1I_EEENS5_IJS1I_SB_EEEEEEENS4_39AutoVectorizingCopyWithAssumedAlignmentILi128EEENS4_14SM90_TMA_STOREES1Z_S21_S21_EEEvvEEEEvNT_6ParamsE --------------------------
	.section	.nv.constant0._ZN7cutlass13device_kernelINS_4gemm6kernel13GemmUniversalIN4cute5tupleIJiiiiEEENS1_10collective13CollectiveMmaINS1_35MainloopSm100TmaUmmaWarpSpecializedILi6ELi2ELi2ENS5_IJNS4_1CILi1EEESB_SB_EEEEENS5_IJNSA_ILi128EEENSA_ILi256EEENSA_ILi32EEEEEENS_10bfloat16_tENS5_IJlSB_lEEESI_SJ_NS4_8TiledMMAINS4_8MMA_AtomIJNS4_20SM100_MMA_F16BF16_SSISI_SI_fLi128ELi256ELNS4_4UMMA5MajorE0ELSO_0ELNSN_7ScaleInE0ELSP_0EEEEEENS4_6LayoutISC_NS5_IJNSA_ILi0EEEST_ST_EEEEENS5_IJNS4_10UnderscoreESW_SW_EEEEENS4_13SM90_TMA_LOADENS4_14ComposedLayoutINS4_7SwizzleILi2ELi4ELi3EEENS4_18smem_ptr_flag_bitsILi16EEENSS_INS5_IJNSA_ILi8EEESG_EEENS5_IJSG_SB_EEEEEEEvNS4_8identityESZ_S19_vS1A_EENS_8epilogue10collective18CollectiveEpilogueINS1C_23Sm100TmaWarpSpecializedILi4ELi2ELi64ELb1ELb0EEEJSH_NS5_IJNSS_ISE_SB_EENSS_INSA_ILi64EEESB_EEEEESI_SJ_SI_SJ_NS1C_6fusion15FusionCallbacksIS1G_NS1L_17LinearCombinationISI_fSI_fLNS_15FloatRoundStyleE2EEESH_S1K_JEEENS4_5SM1004TMEM4LOAD26SM100_TMEM_LOAD_32dp32b64xESZ_NS10_INS11_ILi3ELi4ELi3EEES14_NSS_INS5_IJS15_S1I_EEENS5_IJS1I_SB_EEEEEEENS4_39AutoVectorizingCopyWithAssumedAlignmentILi128EEENS4_14SM90_TMA_STOREES1Z_S21_S21_EEEvvEEEEvNT_6ParamsE,"a",@progbits
	.sectionflags	@""
	.align	4
.nv.constant0._ZN7cutlass13device_kernelINS_4gemm6kernel13GemmUniversalIN4cute5tupleIJiiiiEEENS1_10collective13CollectiveMmaINS1_35MainloopSm100TmaUmmaWarpSpecializedILi6ELi2ELi2ENS5_IJNS4_1CILi1EEESB_SB_EEEEENS5_IJNSA_ILi128EEENSA_ILi256EEENSA_ILi32EEEEEENS_10bfloat16_tENS5_IJlSB_lEEESI_SJ_NS4_8TiledMMAINS4_8MMA_AtomIJNS4_20SM100_MMA_F16BF16_SSISI_SI_fLi128ELi256ELNS4_4UMMA5MajorE0ELSO_0ELNSN_7ScaleInE0ELSP_0EEEEEENS4_6LayoutISC_NS5_IJNSA_ILi0EEEST_ST_EEEEENS5_IJNS4_10UnderscoreESW_SW_EEEEENS4_13SM90_TMA_LOADENS4_14ComposedLayoutINS4_7SwizzleILi2ELi4ELi3EEENS4_18smem_ptr_flag_bitsILi16EEENSS_INS5_IJNSA_ILi8EEESG_EEENS5_IJSG_SB_EEEEEEEvNS4_8identityESZ_S19_vS1A_EENS_8epilogue10collective18CollectiveEpilogueINS1C_23Sm100TmaWarpSpecializedILi4ELi2ELi64ELb1ELb0EEEJSH_NS5_IJNSS_ISE_SB_EENSS_INSA_ILi64EEESB_EEEEESI_SJ_SI_SJ_NS1C_6fusion15FusionCallbacksIS1G_NS1L_17LinearCombinationISI_fSI_fLNS_15FloatRoundStyleE2EEESH_S1K_JEEENS4_5SM1004TMEM4LOAD26SM100_TMEM_LOAD_32dp32b64xESZ_NS10_INS11_ILi3ELi4ELi3EEES14_NSS_INS5_IJS15_S1I_EEENS5_IJS1I_SB_EEEEEEENS4_39AutoVectorizingCopyWithAssumedAlignmentILi128EEENS4_14SM90_TMA_STOREES1Z_S21_S21_EEEvvEEEEvNT_6ParamsE:
	.zero		2944


//--------------------- SYMBOLS --------------------------

	.type		.nv.reservedSmem.offset0,@object
	.size		.nv.reservedSmem.offset0,0x4
	.type		.nv.reservedSmem.cap,@object
	.size		.nv.reservedSmem.cap,0x4
	.type		__assertfail,@function
